//
// Generated by NVIDIA NVVM Compiler
//
// Compiler Build ID: CL-36424714
// Cuda compilation tools, release 13.0, V13.0.88
// Based on NVVM 20.0.0
//

.version 9.0
.target sm_100
.address_size 64

	// .globl	_Z8printArrPf
.extern .func  (.param .b32 func_retval0) vprintf
(
	.param .b64 vprintf_param_0,
	.param .b64 vprintf_param_1
)
;
// _ZZ14naiveSharedMemPfS_S_iE3rab has been demoted
.global .align 1 .b8 $str[29] = {70, 114, 111, 109, 32, 80, 114, 105, 110, 116, 65, 114, 114, 58, 32, 114, 101, 115, 91, 37, 100, 93, 32, 61, 32, 37, 102, 10};
.global .align 1 .b8 $str$1[80] = {73, 32, 97, 109, 32, 84, 104, 114, 101, 97, 100, 32, 37, 100, 44, 32, 73, 32, 116, 114, 105, 101, 100, 32, 116, 111, 32, 97, 99, 99, 101, 115, 115, 32, 115, 95, 98, 95, 105, 32, 43, 32, 115, 105, 122, 101, 32, 61, 32, 37, 100, 44, 32, 98, 117, 116, 32, 116, 104, 101, 32, 77, 97, 120, 32, 73, 110, 100, 101, 120, 32, 105, 115, 58, 32, 37, 100, 32, 10};

.visible .entry _Z8printArrPf(
	.param .u64 .ptr .align 1 _Z8printArrPf_param_0
)
{
	.local .align 16 .b8 	__local_depot0[16];
	.reg .b64 	%SP;
	.reg .b64 	%SPL;
	.reg .b32 	%r<7>;
	.reg .b32 	%f<2>;
	.reg .b64 	%rd<9>;
	.reg .b64 	%fd<2>;

	mov.u64 	%SPL, __local_depot0;
	cvta.local.u64 	%SP, %SPL;
	ld.param.u64 	%rd1, [_Z8printArrPf_param_0];
	cvta.to.global.u64 	%rd2, %rd1;
	add.u64 	%rd3, %SP, 0;
	add.u64 	%rd4, %SPL, 0;
	mov.u32 	%r1, %tid.x;
	mov.u32 	%r2, %ctaid.x;
	mov.u32 	%r3, %ntid.x;
	mad.lo.s32 	%r4, %r2, %r3, %r1;
	mul.wide.s32 	%rd5, %r4, 4;
	add.s64 	%rd6, %rd2, %rd5;
	ld.global.f32 	%f1, [%rd6];
	cvt.f64.f32 	%fd1, %f1;
	st.local.u32 	[%rd4], %r4;
	st.local.f64 	[%rd4+8], %fd1;
	mov.u64 	%rd7, $str;
	cvta.global.u64 	%rd8, %rd7;
	{ // callseq 0, 0
	.param .b64 param0;
	st.param.b64 	[param0], %rd8;
	.param .b64 param1;
	st.param.b64 	[param1], %rd3;
	.param .b32 retval0;
	call.uni (retval0), 
	vprintf, 
	(
	param0, 
	param1
	);
	ld.param.b32 	%r5, [retval0];
	} // callseq 0
	ret;

}
	// .globl	_Z5alignPfS_ii
.visible .entry _Z5alignPfS_ii(
	.param .u64 .ptr .align 1 _Z5alignPfS_ii_param_0,
	.param .u64 .ptr .align 1 _Z5alignPfS_ii_param_1,
	.param .u32 _Z5alignPfS_ii_param_2,
	.param .u32 _Z5alignPfS_ii_param_3
)
{
	.reg .b32 	%r<7>;
	.reg .b32 	%f<2>;
	.reg .b64 	%rd<9>;

	ld.param.u64 	%rd1, [_Z5alignPfS_ii_param_0];
	ld.param.u64 	%rd2, [_Z5alignPfS_ii_param_1];
	ld.param.u32 	%r1, [_Z5alignPfS_ii_param_3];
	cvta.to.global.u64 	%rd3, %rd2;
	cvta.to.global.u64 	%rd4, %rd1;
	mov.u32 	%r2, %tid.x;
	mov.u32 	%r3, %ctaid.x;
	mov.u32 	%r4, %ntid.x;
	mad.lo.s32 	%r5, %r3, %r4, %r2;
	mul.lo.s32 	%r6, %r1, %r5;
	mul.wide.s32 	%rd5, %r6, 4;
	add.s64 	%rd6, %rd4, %rd5;
	ld.global.f32 	%f1, [%rd6];
	mul.wide.s32 	%rd7, %r5, 4;
	add.s64 	%rd8, %rd3, %rd7;
	st.global.f32 	[%rd8], %f1;
	ret;

}
	// .globl	_Z14naiveGlobalMemPfS_S_i
.visible .entry _Z14naiveGlobalMemPfS_S_i(
	.param .u64 .ptr .align 1 _Z14naiveGlobalMemPfS_S_i_param_0,
	.param .u64 .ptr .align 1 _Z14naiveGlobalMemPfS_S_i_param_1,
	.param .u64 .ptr .align 1 _Z14naiveGlobalMemPfS_S_i_param_2,
	.param .u32 _Z14naiveGlobalMemPfS_S_i_param_3
)
{
	.reg .pred 	%p<13>;
	.reg .b32 	%r<68>;
	.reg .b32 	%f<22>;
	.reg .b64 	%rd<24>;

	ld.param.u64 	%rd2, [_Z14naiveGlobalMemPfS_S_i_param_0];
	ld.param.u64 	%rd3, [_Z14naiveGlobalMemPfS_S_i_param_1];
	ld.param.u64 	%rd4, [_Z14naiveGlobalMemPfS_S_i_param_2];
	ld.param.u32 	%r29, [_Z14naiveGlobalMemPfS_S_i_param_3];
	mov.u32 	%r1, %tid.x;
	setp.lt.s32 	%p1, %r29, 2;
	mov.b32 	%r57, 1;
	@%p1 bra 	$L__BB2_3;
	mov.b32 	%r57, 1;
	mov.u32 	%r55, %r29;
$L__BB2_2:
	shr.u32 	%r4, %r55, 1;
	add.s32 	%r57, %r57, 1;
	setp.gt.u32 	%p2, %r55, 3;
	mov.u32 	%r55, %r4;
	@%p2 bra 	$L__BB2_2;
$L__BB2_3:
	mov.u32 	%r32, %ntid.x;
	mov.u32 	%r33, %ctaid.x;
	mul.lo.s32 	%r34, %r32, %r33;
	shl.b32 	%r35, %r34, 1;
	add.s32 	%r36, %r35, %r1;
	cvta.to.global.u64 	%rd5, %rd2;
	mul.wide.s32 	%rd6, %r36, 4;
	add.s64 	%rd7, %rd5, %rd6;
	ld.global.f32 	%f1, [%rd7];
	cvta.to.global.u64 	%rd8, %rd3;
	add.s64 	%rd9, %rd8, %rd6;
	ld.global.f32 	%f2, [%rd9];
	shr.u32 	%r37, %r29, 31;
	add.s32 	%r38, %r29, %r37;
	shr.s32 	%r39, %r38, 1;
	mul.wide.s32 	%rd10, %r39, 4;
	add.s64 	%rd11, %rd7, %rd10;
	ld.global.f32 	%f3, [%rd11];
	add.s64 	%rd12, %rd9, %rd10;
	ld.global.f32 	%f4, [%rd12];
	mul.f32 	%f5, %f3, %f4;
	fma.rn.f32 	%f6, %f1, %f2, %f5;
	cvta.to.global.u64 	%rd13, %rd4;
	add.s64 	%rd1, %rd13, %rd6;
	st.global.f32 	[%rd1], %f6;
	setp.lt.u32 	%p3, %r57, 2;
	@%p3 bra 	$L__BB2_20;
	shr.s32 	%r40, %r29, 31;
	shr.u32 	%r41, %r40, 30;
	add.s32 	%r42, %r29, %r41;
	shr.s32 	%r60, %r42, 2;
	add.s32 	%r8, %r57, -1;
	add.s32 	%r43, %r57, -2;
	and.b32  	%r9, %r8, 3;
	setp.lt.u32 	%p4, %r43, 3;
	@%p4 bra 	$L__BB2_15;
	and.b32  	%r44, %r8, -4;
	neg.s32 	%r58, %r44;
$L__BB2_6:
	setp.ge.u32 	%p5, %r1, %r60;
	@%p5 bra 	$L__BB2_8;
	mul.wide.s32 	%rd14, %r60, 4;
	add.s64 	%rd15, %rd1, %rd14;
	ld.global.f32 	%f7, [%rd15];
	ld.global.f32 	%f8, [%rd1];
	add.f32 	%f9, %f7, %f8;
	st.global.f32 	[%rd1], %f9;
	shr.u32 	%r45, %r60, 31;
	add.s32 	%r46, %r60, %r45;
	shr.s32 	%r60, %r46, 1;
$L__BB2_8:
	bar.sync 	0;
	setp.ge.u32 	%p6, %r1, %r60;
	@%p6 bra 	$L__BB2_10;
	mul.wide.s32 	%rd16, %r60, 4;
	add.s64 	%rd17, %rd1, %rd16;
	ld.global.f32 	%f10, [%rd17];
	ld.global.f32 	%f11, [%rd1];
	add.f32 	%f12, %f10, %f11;
	st.global.f32 	[%rd1], %f12;
	shr.u32 	%r47, %r60, 31;
	add.s32 	%r48, %r60, %r47;
	shr.s32 	%r60, %r48, 1;
$L__BB2_10:
	bar.sync 	0;
	setp.ge.u32 	%p7, %r1, %r60;
	@%p7 bra 	$L__BB2_12;
	mul.wide.s32 	%rd18, %r60, 4;
	add.s64 	%rd19, %rd1, %rd18;
	ld.global.f32 	%f13, [%rd19];
	ld.global.f32 	%f14, [%rd1];
	add.f32 	%f15, %f13, %f14;
	st.global.f32 	[%rd1], %f15;
	shr.u32 	%r49, %r60, 31;
	add.s32 	%r50, %r60, %r49;
	shr.s32 	%r60, %r50, 1;
$L__BB2_12:
	bar.sync 	0;
	setp.ge.u32 	%p8, %r1, %r60;
	@%p8 bra 	$L__BB2_14;
	mul.wide.s32 	%rd20, %r60, 4;
	add.s64 	%rd21, %rd1, %rd20;
	ld.global.f32 	%f16, [%rd21];
	ld.global.f32 	%f17, [%rd1];
	add.f32 	%f18, %f16, %f17;
	st.global.f32 	[%rd1], %f18;
	shr.u32 	%r51, %r60, 31;
	add.s32 	%r52, %r60, %r51;
	shr.s32 	%r60, %r52, 1;
$L__BB2_14:
	bar.sync 	0;
	add.s32 	%r58, %r58, 4;
	setp.ne.s32 	%p9, %r58, 0;
	@%p9 bra 	$L__BB2_6;
$L__BB2_15:
	setp.eq.s32 	%p10, %r9, 0;
	@%p10 bra 	$L__BB2_20;
	neg.s32 	%r65, %r9;
$L__BB2_17:
	.pragma "nounroll";
	setp.ge.u32 	%p11, %r1, %r60;
	@%p11 bra 	$L__BB2_19;
	mul.wide.s32 	%rd22, %r60, 4;
	add.s64 	%rd23, %rd1, %rd22;
	ld.global.f32 	%f19, [%rd23];
	ld.global.f32 	%f20, [%rd1];
	add.f32 	%f21, %f19, %f20;
	st.global.f32 	[%rd1], %f21;
	shr.u32 	%r53, %r60, 31;
	add.s32 	%r54, %r60, %r53;
	shr.s32 	%r60, %r54, 1;
$L__BB2_19:
	bar.sync 	0;
	add.s32 	%r65, %r65, 1;
	setp.ne.s32 	%p12, %r65, 0;
	@%p12 bra 	$L__BB2_17;
$L__BB2_20:
	ret;

}
	// .globl	_Z14naiveSharedMemPfS_S_i
.visible .entry _Z14naiveSharedMemPfS_S_i(
	.param .u64 .ptr .align 1 _Z14naiveSharedMemPfS_S_i_param_0,
	.param .u64 .ptr .align 1 _Z14naiveSharedMemPfS_S_i_param_1,
	.param .u64 .ptr .align 1 _Z14naiveSharedMemPfS_S_i_param_2,
	.param .u32 _Z14naiveSharedMemPfS_S_i_param_3
)
{
	.local .align 8 .b8 	__local_depot3[16];
	.reg .b64 	%SP;
	.reg .b64 	%SPL;
	.reg .pred 	%p<14>;
	.reg .b32 	%r<73>;
	.reg .b32 	%f<26>;
	.reg .b64 	%rd<16>;
	// demoted variable
	.shared .align 4 .b8 _ZZ14naiveSharedMemPfS_S_iE3rab[768];
	mov.u64 	%SPL, __local_depot3;
	cvta.local.u64 	%SP, %SPL;
	ld.param.u64 	%rd1, [_Z14naiveSharedMemPfS_S_i_param_0];
	ld.param.u64 	%rd2, [_Z14naiveSharedMemPfS_S_i_param_1];
	ld.param.u64 	%rd3, [_Z14naiveSharedMemPfS_S_i_param_2];
	ld.param.u32 	%r60, [_Z14naiveSharedMemPfS_S_i_param_3];
	mov.u32 	%r1, %tid.x;
	add.s32 	%r2, %r60, %r1;
	add.s32 	%r3, %r2, %r60;
	setp.lt.s32 	%p1, %r3, 160;
	@%p1 bra 	$L__BB3_2;
	add.u64 	%rd4, %SP, 0;
	add.u64 	%rd5, %SPL, 0;
	add.s32 	%r33, %r3, 32;
	st.local.v2.u32 	[%rd5], {%r1, %r33};
	mov.b32 	%r34, 191;
	st.local.u32 	[%rd5+8], %r34;
	mov.u64 	%rd6, $str$1;
	cvta.global.u64 	%rd7, %rd6;
	{ // callseq 1, 0
	.param .b64 param0;
	st.param.b64 	[param0], %rd7;
	.param .b64 param1;
	st.param.b64 	[param1], %rd4;
	.param .b32 retval0;
	call.uni (retval0), 
	vprintf, 
	(
	param0, 
	param1
	);
	ld.param.b32 	%r35, [retval0];
	} // callseq 1
$L__BB3_2:
	cvta.to.global.u64 	%rd8, %rd1;
	mul.wide.u32 	%rd9, %r1, 4;
	add.s64 	%rd10, %rd8, %rd9;
	ld.global.f32 	%f1, [%rd10];
	shl.b32 	%r38, %r2, 2;
	mov.u32 	%r39, _ZZ14naiveSharedMemPfS_S_iE3rab;
	add.s32 	%r40, %r39, %r38;
	st.shared.f32 	[%r40], %f1;
	cvta.to.global.u64 	%rd11, %rd2;
	add.s64 	%rd12, %rd11, %rd9;
	ld.global.f32 	%f2, [%rd12];
	shl.b32 	%r41, %r60, 2;
	add.s32 	%r42, %r40, %r41;
	st.shared.f32 	[%r42], %f2;
	ld.global.f32 	%f3, [%rd10+128];
	st.shared.f32 	[%r40+128], %f3;
	ld.global.f32 	%f4, [%rd12+128];
	st.shared.f32 	[%r42+128], %f4;
	ld.shared.f32 	%f5, [%r40];
	ld.shared.f32 	%f6, [%r42];
	ld.shared.f32 	%f7, [%r40+128];
	mul.f32 	%f8, %f4, %f7;
	fma.rn.f32 	%f9, %f5, %f6, %f8;
	shl.b32 	%r43, %r1, 2;
	add.s32 	%r4, %r39, %r43;
	st.shared.f32 	[%r4], %f9;
	shr.s32 	%r44, %r60, 31;
	shr.u32 	%r45, %r44, 30;
	add.s32 	%r46, %r60, %r45;
	shr.s32 	%r65, %r46, 2;
	setp.lt.s32 	%p2, %r60, 2;
	mov.b32 	%r62, 1;
	@%p2 bra 	$L__BB3_5;
	mov.b32 	%r62, 1;
$L__BB3_4:
	shr.u32 	%r8, %r60, 1;
	add.s32 	%r62, %r62, 1;
	setp.gt.u32 	%p3, %r60, 3;
	mov.u32 	%r60, %r8;
	@%p3 bra 	$L__BB3_4;
$L__BB3_5:
	bar.sync 	0;
	setp.lt.u32 	%p4, %r62, 2;
	@%p4 bra 	$L__BB3_22;
	add.s32 	%r11, %r62, -1;
	add.s32 	%r48, %r62, -2;
	and.b32  	%r12, %r11, 3;
	setp.lt.u32 	%p5, %r48, 3;
	@%p5 bra 	$L__BB3_17;
	and.b32  	%r49, %r11, -4;
	neg.s32 	%r63, %r49;
$L__BB3_8:
	setp.ge.s32 	%p6, %r1, %r65;
	@%p6 bra 	$L__BB3_10;
	shl.b32 	%r50, %r65, 2;
	add.s32 	%r51, %r4, %r50;
	ld.shared.f32 	%f10, [%r51];
	ld.shared.f32 	%f11, [%r4];
	add.f32 	%f12, %f10, %f11;
	st.shared.f32 	[%r4], %f12;
	shr.u32 	%r65, %r65, 1;
$L__BB3_10:
	bar.sync 	0;
	setp.ge.s32 	%p7, %r1, %r65;
	@%p7 bra 	$L__BB3_12;
	shl.b32 	%r52, %r65, 2;
	add.s32 	%r53, %r4, %r52;
	ld.shared.f32 	%f13, [%r53];
	ld.shared.f32 	%f14, [%r4];
	add.f32 	%f15, %f13, %f14;
	st.shared.f32 	[%r4], %f15;
	shr.u32 	%r65, %r65, 1;
$L__BB3_12:
	bar.sync 	0;
	setp.ge.s32 	%p8, %r1, %r65;
	@%p8 bra 	$L__BB3_14;
	shl.b32 	%r54, %r65, 2;
	add.s32 	%r55, %r4, %r54;
	ld.shared.f32 	%f16, [%r55];
	ld.shared.f32 	%f17, [%r4];
	add.f32 	%f18, %f16, %f17;
	st.shared.f32 	[%r4], %f18;
	shr.u32 	%r65, %r65, 1;
$L__BB3_14:
	bar.sync 	0;
	setp.ge.s32 	%p9, %r1, %r65;
	@%p9 bra 	$L__BB3_16;
	shl.b32 	%r56, %r65, 2;
	add.s32 	%r57, %r4, %r56;
	ld.shared.f32 	%f19, [%r57];
	ld.shared.f32 	%f20, [%r4];
	add.f32 	%f21, %f19, %f20;
	st.shared.f32 	[%r4], %f21;
	shr.u32 	%r65, %r65, 1;
$L__BB3_16:
	bar.sync 	0;
	add.s32 	%r63, %r63, 4;
	setp.ne.s32 	%p10, %r63, 0;
	@%p10 bra 	$L__BB3_8;
$L__BB3_17:
	setp.eq.s32 	%p11, %r12, 0;
	@%p11 bra 	$L__BB3_22;
	neg.s32 	%r70, %r12;
$L__BB3_19:
	.pragma "nounroll";
	setp.ge.s32 	%p12, %r1, %r65;
	@%p12 bra 	$L__BB3_21;
	shl.b32 	%r58, %r65, 2;
	add.s32 	%r59, %r4, %r58;
	ld.shared.f32 	%f22, [%r59];
	ld.shared.f32 	%f23, [%r4];
	add.f32 	%f24, %f22, %f23;
	st.shared.f32 	[%r4], %f24;
	shr.u32 	%r65, %r65, 1;
$L__BB3_21:
	bar.sync 	0;
	add.s32 	%r70, %r70, 1;
	setp.ne.s32 	%p13, %r70, 0;
	@%p13 bra 	$L__BB3_19;
$L__BB3_22:
	cvta.to.global.u64 	%rd13, %rd3;
	ld.shared.f32 	%f25, [%r4];
	add.s64 	%rd15, %rd13, %rd9;
	st.global.f32 	[%rd15], %f25;
	ret;

}
	// .globl	_Z12naiveWarpRedPfS_S_i
.visible .entry _Z12naiveWarpRedPfS_S_i(
	.param .u64 .ptr .align 1 _Z12naiveWarpRedPfS_S_i_param_0,
	.param .u64 .ptr .align 1 _Z12naiveWarpRedPfS_S_i_param_1,
	.param .u64 .ptr .align 1 _Z12naiveWarpRedPfS_S_i_param_2,
	.param .u32 _Z12naiveWarpRedPfS_S_i_param_3
)
{
	.reg .pred 	%p<8>;
	.reg .b32 	%r<15>;
	.reg .b32 	%f<15>;
	.reg .b64 	%rd<13>;

	ld.param.u64 	%rd2, [_Z12naiveWarpRedPfS_S_i_param_0];
	ld.param.u64 	%rd3, [_Z12naiveWarpRedPfS_S_i_param_1];
	ld.param.u64 	%rd1, [_Z12naiveWarpRedPfS_S_i_param_2];
	ld.param.u32 	%r6, [_Z12naiveWarpRedPfS_S_i_param_3];
	cvta.to.global.u64 	%rd4, %rd3;
	cvta.to.global.u64 	%rd5, %rd2;
	mov.u32 	%r1, %tid.x;
	mul.wide.u32 	%rd6, %r1, 4;
	add.s64 	%rd7, %rd5, %rd6;
	ld.global.f32 	%f6, [%rd7];
	add.s64 	%rd8, %rd4, %rd6;
	ld.global.f32 	%f7, [%rd8];
	shr.u32 	%r7, %r6, 31;
	add.s32 	%r8, %r6, %r7;
	shr.s32 	%r9, %r8, 1;
	mul.wide.s32 	%rd9, %r9, 4;
	add.s64 	%rd10, %rd7, %rd9;
	ld.global.f32 	%f8, [%rd10];
	add.s64 	%rd11, %rd8, %rd9;
	ld.global.f32 	%f9, [%rd11];
	mul.f32 	%f10, %f8, %f9;
	fma.rn.f32 	%f13, %f6, %f7, %f10;
	setp.lt.s32 	%p1, %r6, 4;
	@%p1 bra 	$L__BB4_5;
	shr.u32 	%r14, %r6, 2;
$L__BB4_2:
	shl.b32 	%r10, %r14, 1;
	setp.ge.u32 	%p2, %r1, %r10;
	setp.lt.u32 	%p3, %r1, %r10;
	mov.b32 	%r11, -1;
	vote.sync.ballot.b32 	%r4, %p3, %r11;
	@%p2 bra 	$L__BB4_4;
	mov.b32 	%r12, %f13;
	shfl.sync.down.b32	%r13|%p5, %r12, %r14, 31, %r4;
	mov.b32 	%f11, %r13;
	add.f32 	%f13, %f13, %f11;
$L__BB4_4:
	shr.u32 	%r5, %r14, 1;
	setp.gt.u32 	%p6, %r14, 1;
	mov.u32 	%r14, %r5;
	@%p6 bra 	$L__BB4_2;
$L__BB4_5:
	setp.ne.s32 	%p7, %r1, 0;
	@%p7 bra 	$L__BB4_7;
	cvta.to.global.u64 	%rd12, %rd1;
	st.global.f32 	[%rd12], %f13;
$L__BB4_7:
	ret;

}


// ===== COMPILED SASS (sm_100) =====

	.target	sm_100

	.elftype	@"ET_EXEC"


//--------------------- .note.nv.tkinfo           --------------------------
	.section	.note.nv.tkinfo,"",@"SHT_NOTE"
	.sectionflags	@"SHF_NOTE_NV_TKINFO"
	.tkinfo
        /*0018*/ 	.word	0x00000002
        /*0030*/ 	.string	""
        /*0030*/ 	.string	"ptxas"
        /*0030*/ 	.string	"Cuda compilation tools, release 13.0, V13.0.88"
        /*0030*/ 	.string	"Build cuda_13.0.r13.0/compiler.36424714_0"
        /*0030*/ 	.string	"-arch sm_100 -m 64 "



//--------------------- .note.nv.cuinfo           --------------------------
	.section	.note.nv.cuinfo,"",@"SHT_NOTE"
	.sectionflags	@"SHF_NOTE_NV_CUINFO"
        /*0018*/ 	.short	0x0002
        /*001a*/ 	.short	0x0064
        /*001c*/ 	.short	0x0082
	.zero		2


//--------------------- .nv.info                  --------------------------
	.section	.nv.info,"",@"SHT_CUDA_INFO"
	.align	4


	//----- nvinfo : EIATTR_REGCOUNT
	.align		4
        /*0000*/ 	.byte	0x04, 0x2f
        /*0002*/ 	.short	(.L_3 - .L_2)
	.align		4
.L_2:
        /*0004*/ 	.word	index@(_Z8printArrPf)
        /*0008*/ 	.word	0x00000018


	//----- nvinfo : EIATTR_FRAME_SIZE
	.align		4
.L_3:
        /*000c*/ 	.byte	0x04, 0x11
        /*000e*/ 	.short	(.L_5 - .L_4)
	.align		4
.L_4:
        /*0010*/ 	.word	index@(_Z8printArrPf)
        /*0014*/ 	.word	0x00000010


	//----- nvinfo : EIATTR_REGCOUNT
	.align		4
.L_5:
        /*0018*/ 	.byte	0x04, 0x2f
        /*001a*/ 	.short	(.L_7 - .L_6)
	.align		4
.L_6:
        /*001c*/ 	.word	index@(_Z5alignPfS_ii)
        /*0020*/ 	.word	0x0000000a


	//----- nvinfo : EIATTR_FRAME_SIZE
	.align		4
.L_7:
        /*0024*/ 	.byte	0x04, 0x11
        /*0026*/ 	.short	(.L_9 - .L_8)
	.align		4
.L_8:
        /*0028*/ 	.word	index@(_Z5alignPfS_ii)
        /*002c*/ 	.word	0x00000000


	//----- nvinfo : EIATTR_REGCOUNT
	.align		4
.L_9:
        /*0030*/ 	.byte	0x04, 0x2f
        /*0032*/ 	.short	(.L_11 - .L_10)
	.align		4
.L_10:
        /*0034*/ 	.word	index@(_Z14naiveGlobalMemPfS_S_i)
        /*0038*/ 	.word	0x00000014


	//----- nvinfo : EIATTR_FRAME_SIZE
	.align		4
.L_11:
        /*003c*/ 	.byte	0x04, 0x11
        /*003e*/ 	.short	(.L_13 - .L_12)
	.align		4
.L_12:
        /*0040*/ 	.word	index@(_Z14naiveGlobalMemPfS_S_i)
        /*0044*/ 	.word	0x00000000


	//----- nvinfo : EIATTR_REGCOUNT
	.align		4
.L_13:
        /*0048*/ 	.byte	0x04, 0x2f
        /*004a*/ 	.short	(.L_15 - .L_14)
	.align		4
.L_14:
        /*004c*/ 	.word	index@(_Z14naiveSharedMemPfS_S_i)
        /*0050*/ 	.word	0x00000018


	//----- nvinfo : EIATTR_FRAME_SIZE
	.align		4
.L_15:
        /*0054*/ 	.byte	0x04, 0x11
        /*0056*/ 	.short	(.L_17 - .L_16)
	.align		4
.L_16:
        /*0058*/ 	.word	index@(_Z14naiveSharedMemPfS_S_i)
        /*005c*/ 	.word	0x00000010


	//----- nvinfo : EIATTR_REGCOUNT
	.align		4
.L_17:
        /*0060*/ 	.byte	0x04, 0x2f
        /*0062*/ 	.short	(.L_19 - .L_18)
	.align		4
.L_18:
        /*0064*/ 	.word	index@(_Z12naiveWarpRedPfS_S_i)
        /*0068*/ 	.word	0x00000010


	//----- nvinfo : EIATTR_FRAME_SIZE
	.align		4
.L_19:
        /*006c*/ 	.byte	0x04, 0x11
        /*006e*/ 	.short	(.L_21 - .L_20)
	.align		4
.L_20:
        /*0070*/ 	.word	index@(_Z12naiveWarpRedPfS_S_i)
        /*0074*/ 	.word	0x00000000


	//----- nvinfo : EIATTR_MIN_STACK_SIZE
	.align		4
.L_21:
        /*0078*/ 	.byte	0x04, 0x12
        /*007a*/ 	.short	(.L_23 - .L_22)
	.align		4
.L_22:
        /*007c*/ 	.word	index@(_Z12naiveWarpRedPfS_S_i)
        /*0080*/ 	.word	0x00000000


	//----- nvinfo : EIATTR_MIN_STACK_SIZE
	.align		4
.L_23:
        /*0084*/ 	.byte	0x04, 0x12
        /*0086*/ 	.short	(.L_25 - .L_24)
	.align		4
.L_24:
        /*0088*/ 	.word	index@(_Z14naiveSharedMemPfS_S_i)
        /*008c*/ 	.word	0x00000010


	//----- nvinfo : EIATTR_MIN_STACK_SIZE
	.align		4
.L_25:
        /*0090*/ 	.byte	0x04, 0x12
        /*0092*/ 	.short	(.L_27 - .L_26)
	.align		4
.L_26:
        /*0094*/ 	.word	index@(_Z14naiveGlobalMemPfS_S_i)
        /*0098*/ 	.word	0x00000000


	//----- nvinfo : EIATTR_MIN_STACK_SIZE
	.align		4
.L_27:
        /*009c*/ 	.byte	0x04, 0x12
        /*009e*/ 	.short	(.L_29 - .L_28)
	.align		4
.L_28:
        /*00a0*/ 	.word	index@(_Z5alignPfS_ii)
        /*00a4*/ 	.word	0x00000000


	//----- nvinfo : EIATTR_MIN_STACK_SIZE
	.align		4
.L_29:
        /*00a8*/ 	.byte	0x04, 0x12
        /*00aa*/ 	.short	(.L_31 - .L_30)
	.align		4
.L_30:
        /*00ac*/ 	.word	index@(_Z8printArrPf)
        /*00b0*/ 	.word	0x00000010
.L_31:


//--------------------- .nv.compat                --------------------------
	.section	.nv.compat,"",@"SHT_CUDA_COMPAT_INFO"
	.align	4
        /*0000*/ 	.byte	0x02, 0x09, 0x00, 0x00, 0x02, 0x02, 0x01, 0x00, 0x02, 0x05, 0x05, 0x00, 0x03, 0x07, 0x01, 0x01
        /*0010*/ 	.byte	0x02, 0x03, 0x00, 0x00, 0x02, 0x06, 0x01, 0x00, 0x04, 0x0b, 0x08, 0x00, 0x09, 0x00, 0x00, 0x00
        /*0020*/ 	.byte	0x00, 0x00, 0x00, 0x00


//--------------------- .nv.info._Z12naiveWarpRedPfS_S_i --------------------------
	.section	.nv.info._Z12naiveWarpRedPfS_S_i,"",@"SHT_CUDA_INFO"
	.sectionflags	@""
	.align	4


	//----- nvinfo : EIATTR_CUDA_API_VERSION
	.align		4
        /*0000*/ 	.byte	0x04, 0x37
        /*0002*/ 	.short	(.L_33 - .L_32)
.L_32:
        /*0004*/ 	.word	0x00000082


	//----- nvinfo : EIATTR_KPARAM_INFO
	.align		4
.L_33:
        /*0008*/ 	.byte	0x04, 0x17
        /*000a*/ 	.short	(.L_35 - .L_34)
.L_34:
        /*000c*/ 	.word	0x00000000
        /*0010*/ 	.short	0x0003
        /*0012*/ 	.short	0x0018
        /*0014*/ 	.byte	0x00, 0xf0, 0x11, 0x00


	//----- nvinfo : EIATTR_KPARAM_INFO
	.align		4
.L_35:
        /*0018*/ 	.byte	0x04, 0x17
        /*001a*/ 	.short	(.L_37 - .L_36)
.L_36:
        /*001c*/ 	.word	0x00000000
        /*0020*/ 	.short	0x0002
        /*0022*/ 	.short	0x0010
        /*0024*/ 	.byte	0x00, 0xf5, 0x21, 0x00


	//----- nvinfo : EIATTR_KPARAM_INFO
	.align		4
.L_37:
        /*0028*/ 	.byte	0x04, 0x17
        /*002a*/ 	.short	(.L_39 - .L_38)
.L_38:
        /*002c*/ 	.word	0x00000000
        /*0030*/ 	.short	0x0001
        /*0032*/ 	.short	0x0008
        /*0034*/ 	.byte	0x00, 0xf5, 0x21, 0x00


	//----- nvinfo : EIATTR_KPARAM_INFO
	.align		4
.L_39:
        /*0038*/ 	.byte	0x04, 0x17
        /*003a*/ 	.short	(.L_41 - .L_40)
.L_40:
        /*003c*/ 	.word	0x00000000
        /*0040*/ 	.short	0x0000
        /*0042*/ 	.short	0x0000
        /*0044*/ 	.byte	0x00, 0xf5, 0x21, 0x00


	//----- nvinfo : EIATTR_SPARSE_MMA_MASK
	.align		4
.L_41:
        /*0048*/ 	.byte	0x03, 0x50
        /*004a*/ 	.short	0x0000


	//----- nvinfo : EIATTR_MAXREG_COUNT
	.align		4
        /*004c*/ 	.byte	0x03, 0x1b
        /*004e*/ 	.short	0x00ff


	//----- nvinfo : EIATTR_MERCURY_ISA_VERSION
	.align		4
        /*0050*/ 	.byte	0x03, 0x5f
        /*0052*/ 	.short	0x0101


	//----- nvinfo : EIATTR_COOP_GROUP_MASK_REGIDS
	.align		4
        /*0054*/ 	.byte	0x04, 0x29
        /*0056*/ 	.short	(.L_43 - .L_42)


	//   ....[0]....
.L_42:
        /*0058*/ 	.word	0xffffffff


	//   ....[1]....
        /*005c*/ 	.word	0x05000002


	//----- nvinfo : EIATTR_COOP_GROUP_INSTR_OFFSETS
	.align		4
.L_43:
        /*0060*/ 	.byte	0x04, 0x28
        /*0062*/ 	.short	(.L_45 - .L_44)


	//   ....[0]....
.L_44:
        /*0064*/ 	.word	0x00000190


	//   ....[1]....
        /*0068*/ 	.word	0x000001d0


	//----- nvinfo : EIATTR_VRC_CTA_INIT_COUNT
	.align		4
.L_45:
        /*006c*/ 	.byte	0x02, 0x4a
	.zero		1
	.zero		1


	//----- nvinfo : EIATTR_EXIT_INSTR_OFFSETS
	.align		4
        /*0070*/ 	.byte	0x04, 0x1c
        /*0072*/ 	.short	(.L_47 - .L_46)


	//   ....[0]....
.L_46:
        /*0074*/ 	.word	0x00000240


	//   ....[1]....
        /*0078*/ 	.word	0x00000270


	//----- nvinfo : EIATTR_CRS_STACK_SIZE
	.align		4
.L_47:
        /*007c*/ 	.byte	0x04, 0x1e
        /*007e*/ 	.short	(.L_49 - .L_48)
.L_48:
        /*0080*/ 	.word	0x00000000


	//----- nvinfo : EIATTR_CBANK_PARAM_SIZE
	.align		4
.L_49:
        /*0084*/ 	.byte	0x03, 0x19
        /*0086*/ 	.short	0x001c


	//----- nvinfo : EIATTR_PARAM_CBANK
	.align		4
        /*0088*/ 	.byte	0x04, 0x0a
        /*008a*/ 	.short	(.L_51 - .L_50)
	.align		4
.L_50:
        /*008c*/ 	.word	index@(.nv.constant0._Z12naiveWarpRedPfS_S_i)
        /*0090*/ 	.short	0x0380
        /*0092*/ 	.short	0x001c


	//----- nvinfo : EIATTR_SW_WAR
	.align		4
.L_51:
        /*0094*/ 	.byte	0x04, 0x36
        /*0096*/ 	.short	(.L_53 - .L_52)
.L_52:
        /*0098*/ 	.word	0x00000008
.L_53:


//--------------------- .nv.info._Z14naiveSharedMemPfS_S_i --------------------------
	.section	.nv.info._Z14naiveSharedMemPfS_S_i,"",@"SHT_CUDA_INFO"
	.sectionflags	@""
	.align	4


	//----- nvinfo : EIATTR_CUDA_API_VERSION
	.align		4
        /*0000*/ 	.byte	0x04, 0x37
        /*0002*/ 	.short	(.L_55 - .L_54)
.L_54:
        /*0004*/ 	.word	0x00000082


	//----- nvinfo : EIATTR_KPARAM_INFO
	.align		4
.L_55:
        /*0008*/ 	.byte	0x04, 0x17
        /*000a*/ 	.short	(.L_57 - .L_56)
.L_56:
        /*000c*/ 	.word	0x00000000
        /*0010*/ 	.short	0x0003
        /*0012*/ 	.short	0x0018
        /*0014*/ 	.byte	0x00, 0xf0, 0x11, 0x00


	//----- nvinfo : EIATTR_KPARAM_INFO
	.align		4
.L_57:
        /*0018*/ 	.byte	0x04, 0x17
        /*001a*/ 	.short	(.L_59 - .L_58)
.L_58:
        /*001c*/ 	.word	0x00000000
        /*0020*/ 	.short	0x0002
        /*0022*/ 	.short	0x0010
        /*0024*/ 	.byte	0x00, 0xf5, 0x21, 0x00


	//----- nvinfo : EIATTR_KPARAM_INFO
	.align		4
.L_59:
        /*0028*/ 	.byte	0x04, 0x17
        /*002a*/ 	.short	(.L_61 - .L_60)
.L_60:
        /*002c*/ 	.word	0x00000000
        /*0030*/ 	.short	0x0001
        /*0032*/ 	.short	0x0008
        /*0034*/ 	.byte	0x00, 0xf5, 0x21, 0x00


	//----- nvinfo : EIATTR_KPARAM_INFO
	.align		4
.L_61:
        /*0038*/ 	.byte	0x04, 0x17
        /*003a*/ 	.short	(.L_63 - .L_62)
.L_62:
        /*003c*/ 	.word	0x00000000
        /*0040*/ 	.short	0x0000
        /*0042*/ 	.short	0x0000
        /*0044*/ 	.byte	0x00, 0xf5, 0x21, 0x00


	//----- nvinfo : EIATTR_SPARSE_MMA_MASK
	.align		4
.L_63:
        /*0048*/ 	.byte	0x03, 0x50
        /*004a*/ 	.short	0x0000


	//----- nvinfo : EIATTR_MAXREG_COUNT
	.align		4
        /*004c*/ 	.byte	0x03, 0x1b
        /*004e*/ 	.short	0x00ff


	//----- nvinfo : EIATTR_NUM_BARRIERS
	.align		4
        /*0050*/ 	.byte	0x02, 0x4c
        /*0052*/ 	.byte	0x01
	.zero		1


	//----- nvinfo : EIATTR_EXTERNS
	.align		4
        /*0054*/ 	.byte	0x04, 0x0f
        /*0056*/ 	.short	(.L_65 - .L_64)


	//   ....[0]....
	.align		4
.L_64:
        /*0058*/ 	.word	index@(vprintf)


	//----- nvinfo : EIATTR_MERCURY_ISA_VERSION
	.align		4
.L_65:
        /*005c*/ 	.byte	0x03, 0x5f
        /*005e*/ 	.short	0x0101


	//----- nvinfo : EIATTR_VRC_CTA_INIT_COUNT
	.align		4
        /*0060*/ 	.byte	0x02, 0x4a
	.zero		1
	.zero		1


	//----- nvinfo : EIATTR_SYSCALL_OFFSETS
	.align		4
        /*0064*/ 	.byte	0x04, 0x46
        /*0066*/ 	.short	(.L_67 - .L_66)


	//   ....[0]....
.L_66:
        /*0068*/ 	.word	0x000001a0


	//----- nvinfo : EIATTR_EXIT_INSTR_OFFSETS
	.align		4
.L_67:
        /*006c*/ 	.byte	0x04, 0x1c
        /*006e*/ 	.short	(.L_69 - .L_68)


	//   ....[0]....
.L_68:
        /*0070*/ 	.word	0x00000840


	//----- nvinfo : EIATTR_CRS_STACK_SIZE
	.align		4
.L_69:
        /*0074*/ 	.byte	0x04, 0x1e
        /*0076*/ 	.short	(.L_71 - .L_70)
.L_70:
        /*0078*/ 	.word	0x00000000


	//----- nvinfo : EIATTR_CBANK_PARAM_SIZE
	.align		4
.L_71:
        /*007c*/ 	.byte	0x03, 0x19
        /*007e*/ 	.short	0x001c


	//----- nvinfo : EIATTR_PARAM_CBANK
	.align		4
        /*0080*/ 	.byte	0x04, 0x0a
        /*0082*/ 	.short	(.L_73 - .L_72)
	.align		4
.L_72:
        /*0084*/ 	.word	index@(.nv.constant0._Z14naiveSharedMemPfS_S_i)
        /*0088*/ 	.short	0x0380
        /*008a*/ 	.short	0x001c


	//----- nvinfo : EIATTR_SW_WAR
	.align		4
.L_73:
        /*008c*/ 	.byte	0x04, 0x36
        /*008e*/ 	.short	(.L_75 - .L_74)
.L_74:
        /*0090*/ 	.word	0x00000008
.L_75:


//--------------------- .nv.info._Z14naiveGlobalMemPfS_S_i --------------------------
	.section	.nv.info._Z14naiveGlobalMemPfS_S_i,"",@"SHT_CUDA_INFO"
	.sectionflags	@""
	.align	4


	//----- nvinfo : EIATTR_CUDA_API_VERSION
	.align		4
        /*0000*/ 	.byte	0x04, 0x37
        /*0002*/ 	.short	(.L_77 - .L_76)
.L_76:
        /*0004*/ 	.word	0x00000082


	//----- nvinfo : EIATTR_KPARAM_INFO
	.align		4
.L_77:
        /*0008*/ 	.byte	0x04, 0x17
        /*000a*/ 	.short	(.L_79 - .L_78)
.L_78:
        /*000c*/ 	.word	0x00000000
        /*0010*/ 	.short	0x0003
        /*0012*/ 	.short	0x0018
        /*0014*/ 	.byte	0x00, 0xf0, 0x11, 0x00


	//----- nvinfo : EIATTR_KPARAM_INFO
	.align		4
.L_79:
        /*0018*/ 	.byte	0x04, 0x17
        /*001a*/ 	.short	(.L_81 - .L_80)
.L_80:
        /*001c*/ 	.word	0x00000000
        /*0020*/ 	.short	0x0002
        /*0022*/ 	.short	0x0010
        /*0024*/ 	.byte	0x00, 0xf5, 0x21, 0x00


	//----- nvinfo : EIATTR_KPARAM_INFO
	.align		4
.L_81:
        /*0028*/ 	.byte	0x04, 0x17
        /*002a*/ 	.short	(.L_83 - .L_82)
.L_82:
        /*002c*/ 	.word	0x00000000
        /*0030*/ 	.short	0x0001
        /*0032*/ 	.short	0x0008
        /*0034*/ 	.byte	0x00, 0xf5, 0x21, 0x00


	//----- nvinfo : EIATTR_KPARAM_INFO
	.align		4
.L_83:
        /*0038*/ 	.byte	0x04, 0x17
        /*003a*/ 	.short	(.L_85 - .L_84)
.L_84:
        /*003c*/ 	.word	0x00000000
        /*0040*/ 	.short	0x0000
        /*0042*/ 	.short	0x0000
        /*0044*/ 	.byte	0x00, 0xf5, 0x21, 0x00


	//----- nvinfo : EIATTR_SPARSE_MMA_MASK
	.align		4
.L_85:
        /*0048*/ 	.byte	0x03, 0x50
        /*004a*/ 	.short	0x0000


	//----- nvinfo : EIATTR_MAXREG_COUNT
	.align		4
        /*004c*/ 	.byte	0x03, 0x1b
        /*004e*/ 	.short	0x00ff


	//----- nvinfo : EIATTR_NUM_BARRIERS
	.align		4
        /*0050*/ 	.byte	0x02, 0x4c
        /*0052*/ 	.byte	0x01
	.zero		1


	//----- nvinfo : EIATTR_MERCURY_ISA_VERSION
	.align		4
        /*0054*/ 	.byte	0x03, 0x5f
        /*0056*/ 	.short	0x0101


	//----- nvinfo : EIATTR_VRC_CTA_INIT_COUNT
	.align		4
        /*0058*/ 	.byte	0x02, 0x4a
	.zero		1
	.zero		1


	//----- nvinfo : EIATTR_EXIT_INSTR_OFFSETS
	.align		4
        /*005c*/ 	.byte	0x04, 0x1c
        /*005e*/ 	.short	(.L_87 - .L_86)


	//   ....[0]....
.L_86:
        /*0060*/ 	.word	0x00000250


	//   ....[1]....
        /*0064*/ 	.word	0x000005b0


	//   ....[2]....
        /*0068*/ 	.word	0x000006c0


	//----- nvinfo : EIATTR_CRS_STACK_SIZE
	.align		4
.L_87:
        /*006c*/ 	.byte	0x04, 0x1e
        /*006e*/ 	.short	(.L_89 - .L_88)
.L_88:
        /*0070*/ 	.word	0x00000000


	//----- nvinfo : EIATTR_CBANK_PARAM_SIZE
	.align		4
.L_89:
        /*0074*/ 	.byte	0x03, 0x19
        /*0076*/ 	.short	0x001c


	//----- nvinfo : EIATTR_PARAM_CBANK
	.align		4
        /*0078*/ 	.byte	0x04, 0x0a
        /*007a*/ 	.short	(.L_91 - .L_90)
	.align		4
.L_90:
        /*007c*/ 	.word	index@(.nv.constant0._Z14naiveGlobalMemPfS_S_i)
        /*0080*/ 	.short	0x0380
        /*0082*/ 	.short	0x001c


	//----- nvinfo : EIATTR_SW_WAR
	.align		4
.L_91:
        /*0084*/ 	.byte	0x04, 0x36
        /*0086*/ 	.short	(.L_93 - .L_92)
.L_92:
        /*0088*/ 	.word	0x00000008
.L_93:


//--------------------- .nv.info._Z5alignPfS_ii   --------------------------
	.section	.nv.info._Z5alignPfS_ii,"",@"SHT_CUDA_INFO"
	.sectionflags	@""
	.align	4


	//----- nvinfo : EIATTR_CUDA_API_VERSION
	.align		4
        /*0000*/ 	.byte	0x04, 0x37
        /*0002*/ 	.short	(.L_95 - .L_94)
.L_94:
        /*0004*/ 	.word	0x00000082


	//----- nvinfo : EIATTR_KPARAM_INFO
	.align		4
.L_95:
        /*0008*/ 	.byte	0x04, 0x17
        /*000a*/ 	.short	(.L_97 - .L_96)
.L_96:
        /*000c*/ 	.word	0x00000000
        /*0010*/ 	.short	0x0003
        /*0012*/ 	.short	0x0014
        /*0014*/ 	.byte	0x00, 0xf0, 0x11, 0x00


	//----- nvinfo : EIATTR_KPARAM_INFO
	.align		4
.L_97:
        /*0018*/ 	.byte	0x04, 0x17
        /*001a*/ 	.short	(.L_99 - .L_98)
.L_98:
        /*001c*/ 	.word	0x00000000
        /*0020*/ 	.short	0x0002
        /*0022*/ 	.short	0x0010
        /*0024*/ 	.byte	0x00, 0xf0, 0x11, 0x00


	//----- nvinfo : EIATTR_KPARAM_INFO
	.align		4
.L_99:
        /*0028*/ 	.byte	0x04, 0x17
        /*002a*/ 	.short	(.L_101 - .L_100)
.L_100:
        /*002c*/ 	.word	0x00000000
        /*0030*/ 	.short	0x0001
        /*0032*/ 	.short	0x0008
        /*0034*/ 	.byte	0x00, 0xf5, 0x21, 0x00


	//----- nvinfo : EIATTR_KPARAM_INFO
	.align		4
.L_101:
        /*0038*/ 	.byte	0x04, 0x17
        /*003a*/ 	.short	(.L_103 - .L_102)
.L_102:
        /*003c*/ 	.word	0x00000000
        /*0040*/ 	.short	0x0000
        /*0042*/ 	.short	0x0000
        /*0044*/ 	.byte	0x00, 0xf5, 0x21, 0x00


	//----- nvinfo : EIATTR_SPARSE_MMA_MASK
	.align		4
.L_103:
        /*0048*/ 	.byte	0x03, 0x50
        /*004a*/ 	.short	0x0000


	//----- nvinfo : EIATTR_MAXREG_COUNT
	.align		4
        /*004c*/ 	.byte	0x03, 0x1b
        /*004e*/ 	.short	0x00ff


	//----- nvinfo : EIATTR_MERCURY_ISA_VERSION
	.align		4
        /*0050*/ 	.byte	0x03, 0x5f
        /*0052*/ 	.short	0x0101


	//----- nvinfo : EIATTR_VRC_CTA_INIT_COUNT
	.align		4
        /*0054*/ 	.byte	0x02, 0x4a
	.zero		1
	.zero		1


	//----- nvinfo : EIATTR_EXIT_INSTR_OFFSETS
	.align		4
        /*0058*/ 	.byte	0x04, 0x1c
        /*005a*/ 	.short	(.L_105 - .L_104)


	//   ....[0]....
.L_104:
        /*005c*/ 	.word	0x000000e0


	//----- nvinfo : EIATTR_CBANK_PARAM_SIZE
	.align		4
.L_105:
        /*0060*/ 	.byte	0x03, 0x19
        /*0062*/ 	.short	0x0018


	//----- nvinfo : EIATTR_PARAM_CBANK
	.align		4
        /*0064*/ 	.byte	0x04, 0x0a
        /*0066*/ 	.short	(.L_107 - .L_106)
	.align		4
.L_106:
        /*0068*/ 	.word	index@(.nv.constant0._Z5alignPfS_ii)
        /*006c*/ 	.short	0x0380
        /*006e*/ 	.short	0x0018


	//----- nvinfo : EIATTR_SW_WAR
	.align		4
.L_107:
        /*0070*/ 	.byte	0x04, 0x36
        /*0072*/ 	.short	(.L_109 - .L_108)
.L_108:
        /*0074*/ 	.word	0x00000008
.L_109:


//--------------------- .nv.info._Z8printArrPf    --------------------------
	.section	.nv.info._Z8printArrPf,"",@"SHT_CUDA_INFO"
	.sectionflags	@""
	.align	4


	//----- nvinfo : EIATTR_CUDA_API_VERSION
	.align		4
        /*0000*/ 	.byte	0x04, 0x37
        /*0002*/ 	.short	(.L_111 - .L_110)
.L_110:
        /*0004*/ 	.word	0x00000082


	//----- nvinfo : EIATTR_KPARAM_INFO
	.align		4
.L_111:
        /*0008*/ 	.byte	0x04, 0x17
        /*000a*/ 	.short	(.L_113 - .L_112)
.L_112:
        /*000c*/ 	.word	0x00000000
        /*0010*/ 	.short	0x0000
        /*0012*/ 	.short	0x0000
        /*0014*/ 	.byte	0x00, 0xf5, 0x21, 0x00


	//----- nvinfo : EIATTR_SPARSE_MMA_MASK
	.align		4
.L_113:
        /*0018*/ 	.byte	0x03, 0x50
        /*001a*/ 	.short	0x0000


	//----- nvinfo : EIATTR_MAXREG_COUNT
	.align		4
        /*001c*/ 	.byte	0x03, 0x1b
        /*001e*/ 	.short	0x00ff


	//----- nvinfo : EIATTR_EXTERNS
	.align		4
        /*0020*/ 	.byte	0x04, 0x0f
        /*0022*/ 	.short	(.L_115 - .L_114)


	//   ....[0]....
	.align		4
.L_114:
        /*0024*/ 	.word	index@(vprintf)


	//----- nvinfo : EIATTR_MERCURY_ISA_VERSION
	.align		4
.L_115:
        /*0028*/ 	.byte	0x03, 0x5f
        /*002a*/ 	.short	0x0101


	//----- nvinfo : EIATTR_VRC_CTA_INIT_COUNT
	.align		4
        /*002c*/ 	.byte	0x02, 0x4a
	.zero		1
	.zero		1


	//----- nvinfo : EIATTR_SYSCALL_OFFSETS
	.align		4
        /*0030*/ 	.byte	0x04, 0x46
        /*0032*/ 	.short	(.L_117 - .L_116)


	//   ....[0]....
.L_116:
        /*0034*/ 	.word	0x00000170


	//----- nvinfo : EIATTR_EXIT_INSTR_OFFSETS
	.align		4
.L_117:
        /*0038*/ 	.byte	0x04, 0x1c
        /*003a*/ 	.short	(.L_119 - .L_118)


	//   ....[0]....
.L_118:
        /*003c*/ 	.word	0x00000180


	//----- nvinfo : EIATTR_CBANK_PARAM_SIZE
	.align		4
.L_119:
        /*0040*/ 	.byte	0x03, 0x19
        /*0042*/ 	.short	0x0008


	//----- nvinfo : EIATTR_PARAM_CBANK
	.align		4
        /*0044*/ 	.byte	0x04, 0x0a
        /*0046*/ 	.short	(.L_121 - .L_120)
	.align		4
.L_120:
        /*0048*/ 	.word	index@(.nv.constant0._Z8printArrPf)
        /*004c*/ 	.short	0x0380
        /*004e*/ 	.short	0x0008


	//----- nvinfo : EIATTR_SW_WAR
	.align		4
.L_121:
        /*0050*/ 	.byte	0x04, 0x36
        /*0052*/ 	.short	(.L_123 - .L_122)
.L_122:
        /*0054*/ 	.word	0x00000008
.L_123:


//--------------------- .nv.callgraph             --------------------------
	.section	.nv.callgraph,"",@"SHT_CUDA_CALLGRAPH"
	.align	4
	.sectionentsize	8
	.align		4
        /*0000*/ 	.word	0x00000000
	.align		4
        /*0004*/ 	.word	0xffffffff
	.align		4
        /*0008*/ 	.word	index@(_Z14naiveSharedMemPfS_S_i)
	.align		4
        /*000c*/ 	.word	index@(vprintf)
	.align		4
        /*0010*/ 	.word	index@(_Z8printArrPf)
	.align		4
        /*0014*/ 	.word	index@(vprintf)
	.align		4
        /*0018*/ 	.word	0x00000000
	.align		4
        /*001c*/ 	.word	0xfffffffe
	.align		4
        /*0020*/ 	.word	0x00000000
	.align		4
        /*0024*/ 	.word	0xfffffffd
	.align		4
        /*0028*/ 	.word	0x00000000
	.align		4
        /*002c*/ 	.word	0xfffffffc


//--------------------- .nv.constant4             --------------------------
	.section	.nv.constant4,"a",@progbits
	.align	8
	.align		8
.nv.constant4:
        /*0000*/ 	.dword	$str
	.align		8
        /*0008*/ 	.dword	$str$1
	.align		8
        /*0010*/ 	.dword	vprintf


//--------------------- .text._Z12naiveWarpRedPfS_S_i --------------------------
	.section	.text._Z12naiveWarpRedPfS_S_i,"ax",@progbits
	.align	128
        .global         _Z12naiveWarpRedPfS_S_i
        .type           _Z12naiveWarpRedPfS_S_i,@function
        .size           _Z12naiveWarpRedPfS_S_i,(.L_x_28 - _Z12naiveWarpRedPfS_S_i)
        .other          _Z12naiveWarpRedPfS_S_i,@"STO_CUDA_ENTRY STV_DEFAULT"
_Z12naiveWarpRedPfS_S_i:
.text._Z12naiveWarpRedPfS_S_i:
[----:B------:R-:W-:Y:S01]  /*0000*/  LDC R1, c[0x0][0x37c] ;  /* 0x0000df00ff017b82 */ /* 0x000fe20000000800 */
[----:B------:R-:W0:Y:S07]  /*0010*/  S2R R13, SR_TID.X ;  /* 0x00000000000d7919 */ /* 0x000e2e0000002100 */
[----:B------:R-:W1:Y:S01]  /*0020*/  LDC R10, c[0x0][0x398] ;  /* 0x0000e600ff0a7b82 */ /* 0x000e620000000800 */
[----:B------:R-:W2:Y:S07]  /*0030*/  LDCU.64 UR4, c[0x0][0x358] ;  /* 0x00006b00ff0477ac */ /* 0x000eae0008000a00 */
[----:B------:R-:W0:Y:S08]  /*0040*/  LDC.64 R2, c[0x0][0x380] ;  /* 0x0000e000ff027b82 */ /* 0x000e300000000a00 */
[----:B------:R-:W3:Y:S01]  /*0050*/  LDC.64 R4, c[0x0][0x388] ;  /* 0x0000e200ff047b82 */ /* 0x000ee20000000a00 */
[----:B-1----:R-:W-:-:S04]  /*0060*/  LEA.HI R0, R10, R10, RZ, 0x1 ;  /* 0x0000000a0a007211 */ /* 0x002fc800078f08ff */
[----:B------:R-:W-:Y:S01]  /*0070*/  SHF.R.S32.HI R9, RZ, 0x1, R0 ;  /* 0x00000001ff097819 */ /* 0x000fe20000011400 */
[----:B0-----:R-:W-:-:S04]  /*0080*/  IMAD.WIDE.U32 R2, R13, 0x4, R2 ;  /* 0x000000040d027825 */ /* 0x001fc800078e0002 */
[----:B------:R-:W-:Y:S02]  /*0090*/  IMAD.WIDE R6, R9, 0x4, R2 ;  /* 0x0000000409067825 */ /* 0x000fe400078e0202 */
[----:B--2---:R-:W2:Y:S02]  /*00a0*/  LDG.E R2, desc[UR4][R2.64] ;  /* 0x0000000402027981 */ /* 0x004ea4000c1e1900 */
[----:B---3--:R-:W-:Y:S02]  /*00b0*/  IMAD.WIDE.U32 R4, R13, 0x4, R4 ;  /* 0x000000040d047825 */ /* 0x008fe400078e0004 */
[----:B------:R-:W3:Y:S02]  /*00c0*/  LDG.E R6, desc[UR4][R6.64] ;  /* 0x0000000406067981 */ /* 0x000ee4000c1e1900 */
[----:B------:R-:W-:Y:S02]  /*00d0*/  IMAD.WIDE R8, R9, 0x4, R4 ;  /* 0x0000000409087825 */ /* 0x000fe400078e0204 */
[----:B------:R-:W2:Y:S04]  /*00e0*/  LDG.E R5, desc[UR4][R4.64] ;  /* 0x0000000404057981 */ /* 0x000ea8000c1e1900 */
[----:B------:R-:W3:Y:S01]  /*00f0*/  LDG.E R9, desc[UR4][R8.64] ;  /* 0x0000000408097981 */ /* 0x000ee2000c1e1900 */
[----:B------:R-:W-:Y:S01]  /*0100*/  ISETP.GE.AND P0, PT, R10, 0x4, PT ;  /* 0x000000040a00780c */ /* 0x000fe20003f06270 */
[----:B---3--:R-:W-:-:S04]  /*0110*/  FMUL R11, R6, R9 ;  /* 0x00000009060b7220 */ /* 0x008fc80000400000 */
[----:B--2---:R-:W-:-:S08]  /*0120*/  FFMA R11, R2, R5, R11 ;  /* 0x00000005020b7223 */ /* 0x004fd0000000000b */
[----:B------:R-:W-:Y:S05]  /*0130*/  @!P0 BRA `(.L_x_0) ;  /* 0x00000000003c8947 */ /* 0x000fea0003800000 */
[----:B------:R-:W-:-:S07]  /*0140*/  SHF.R.U32.HI R0, RZ, 0x2, R10 ;  /* 0x00000002ff007819 */ /* 0x000fce000001160a */
.L_x_3:
[----:B------:R-:W-:Y:S01]  /*0150*/  IMAD.SHL.U32 R2, R0, 0x2, RZ ;  /* 0x0000000200027824 */ /* 0x000fe200078e00ff */
[----:B------:R-:W-:Y:S05]  /*0160*/  WARPSYNC.ALL ;  /* 0x0000000000007948 */ /* 0x000fea0003800000 */
[CC--:B------:R-:W-:Y:S02]  /*0170*/  ISETP.GE.U32.AND P1, PT, R13.reuse, R2.reuse, PT ;  /* 0x000000020d00720c */ /* 0x0c0fe40003f26070 */
[----:B------:R-:W-:-:S13]  /*0180*/  ISETP.GE.U32.AND P0, PT, R13, R2, PT ;  /* 0x000000020d00720c */ /* 0x000fda0003f06070 */
[----:B------:R-:W-:Y:S01]  /*0190*/  VOTE.ANY R2, PT, !P0 ;  /* 0x0000000000027806 */ /* 0x000fe200040e0100 */
[----:B------:R-:W-:Y:S04]  /*01a0*/  BSSY B0, `(.L_x_1) ;  /* 0x0000005000007945 */ /* 0x000fe80003800000 */
[----:B------:R-:W-:Y:S05]  /*01b0*/  @P1 BRA `(.L_x_2) ;  /* 0x00000000000c1947 */ /* 0x000fea0003800000 */
[----:B------:R-:W-:Y:S05]  /*01c0*/  WARPSYNC R2 ;  /* 0x0000000002007348 */ /* 0x000fea0003800000 */
[----:B------:R-:W0:Y:S02]  /*01d0*/  SHFL.DOWN PT, R2, R11, R0, 0x1f ;  /* 0x08001f000b027589 */ /* 0x000e2400000e0000 */
[----:B0-----:R-:W-:-:S07]  /*01e0*/  FADD R11, R11, R2 ;  /* 0x000000020b0b7221 */ /* 0x001fce0000000000 */
.L_x_2:
[----:B------:R-:W-:Y:S05]  /*01f0*/  BSYNC B0 ;  /* 0x0000000000007941 */ /* 0x000fea0003800000 */
.L_x_1:
[----:B------:R-:W-:Y:S02]  /*0200*/  ISETP.GT.U32.AND P0, PT, R0, 0x1, PT ;  /* 0x000000010000780c */ /* 0x000fe40003f04070 */
[----:B------:R-:W-:-:S11]  /*0210*/  SHF.R.U32.HI R0, RZ, 0x1, R0 ;  /* 0x00000001ff007819 */ /* 0x000fd60000011600 */
[----:B------:R-:W-:Y:S05]  /*0220*/  @P0 BRA `(.L_x_3) ;  /* 0xfffffffc00c80947 */ /* 0x000fea000383ffff */
.L_x_0:
[----:B------:R-:W-:-:S13]  /*0230*/  ISETP.NE.AND P0, PT, R13, RZ, PT ;  /* 0x000000ff0d00720c */ /* 0x000fda0003f05270 */
[----:B------:R-:W-:Y:S05]  /*0240*/  @P0 EXIT ;  /* 0x000000000000094d */ /* 0x000fea0003800000 */
[----:B------:R-:W0:Y:S02]  /*0250*/  LDC.64 R2, c[0x0][0x390] ;  /* 0x0000e400ff027b82 */ /* 0x000e240000000a00 */
[----:B0-----:R-:W-:Y:S01]  /*0260*/  STG.E desc[UR4][R2.64], R11 ;  /* 0x0000000b02007986 */ /* 0x001fe2000c101904 */
[----:B------:R-:W-:Y:S05]  /*0270*/  EXIT ;  /* 0x000000000000794d */ /* 0x000fea0003800000 */
.L_x_4:
[----:B------:R-:W-:-:S00]  /*0280*/  BRA `(.L_x_4) ;  /* 0xfffffffc00fc7947 */ /* 0x000fc0000383ffff */
[----:B------:R-:W-:-:S00]  /*0290*/  NOP ;  /* 0x0000000000007918 */ /* 0x000fc00000000000 */
        /* <DEDUP_REMOVED lines=14> */
.L_x_28:


//--------------------- .text._Z14naiveSharedMemPfS_S_i --------------------------
	.section	.text._Z14naiveSharedMemPfS_S_i,"ax",@progbits
	.align	128
        .global         _Z14naiveSharedMemPfS_S_i
        .type           _Z14naiveSharedMemPfS_S_i,@function
        .size           _Z14naiveSharedMemPfS_S_i,(.L_x_29 - _Z14naiveSharedMemPfS_S_i)
        .other          _Z14naiveSharedMemPfS_S_i,@"STO_CUDA_ENTRY STV_DEFAULT"
_Z14naiveSharedMemPfS_S_i:
.text._Z14naiveSharedMemPfS_S_i:
[----:B------:R-:W0:Y:S01]  /*0000*/  LDC R1, c[0x0][0x37c] ;  /* 0x0000df00ff017b82 */ /* 0x000e220000000800 */
[----:B------:R-:W1:Y:S01]  /*0010*/  S2R R2, SR_TID.X ;  /* 0x0000000000027919 */ /* 0x000e620000002100 */
[----:B------:R-:W1:Y:S01]  /*0020*/  LDCU UR6, c[0x0][0x398] ;  /* 0x00007300ff0677ac */ /* 0x000e620008000800 */
[----:B0-----:R-:W-:Y:S01]  /*0030*/  VIADD R1, R1, 0xfffffff0 ;  /* 0xfffffff001017836 */ /* 0x001fe20000000000 */
[----:B------:R-:W-:Y:S01]  /*0040*/  BSSY.RECONVERGENT B6, `(.L_x_5) ;  /* 0x0000017000067945 */ /* 0x000fe20003800200 */
[----:B------:R-:W0:Y:S01]  /*0050*/  LDCU UR4, c[0x0][0x2f8] ;  /* 0x00005f00ff0477ac */ /* 0x000e220008000800 */
[----:B------:R-:W2:Y:S01]  /*0060*/  LDCU UR7, c[0x0][0x398] ;  /* 0x00007300ff0777ac */ /* 0x000ea20008000800 */
[----:B------:R-:W3:Y:S01]  /*0070*/  LDCU UR5, c[0x0][0x2fc] ;  /* 0x00005f80ff0577ac */ /* 0x000ee20008000800 */
[----:B------:R-:W4:Y:S01]  /*0080*/  LDCU.64 UR36, c[0x0][0x358] ;  /* 0x00006b00ff2477ac */ /* 0x000f220008000a00 */
[----:B0-----:R-:W-:Y:S01]  /*0090*/  IADD3 R6, P1, PT, R1, UR4, RZ ;  /* 0x0000000401067c10 */ /* 0x001fe2000ff3e0ff */
[----:B--2---:R-:W-:-:S04]  /*00a0*/  IMAD.U32 R16, RZ, RZ, UR7 ;  /* 0x00000007ff107e24 */ /* 0x004fc8000f8e00ff */
[----:B---3--:R-:W-:Y:S02]  /*00b0*/  IMAD.X R7, RZ, RZ, UR5, P1 ;  /* 0x00000005ff077e24 */ /* 0x008fe400088e06ff */
[----:B-1----:R-:W-:-:S04]  /*00c0*/  VIADD R17, R2, UR6 ;  /* 0x0000000602117c36 */ /* 0x002fc80008000000 */
[----:B------:R-:W-:-:S05]  /*00d0*/  VIADD R3, R17, UR6 ;  /* 0x0000000611037c36 */ /* 0x000fca0008000000 */
[----:B------:R-:W-:-:S13]  /*00e0*/  ISETP.GE.AND P0, PT, R3, 0xa0, PT ;  /* 0x000000a00300780c */ /* 0x000fda0003f06270 */
[----:B----4-:R-:W-:Y:S05]  /*00f0*/  @!P0 BRA `(.L_x_6) ;  /* 0x00000000002c8947 */ /* 0x010fea0003800000 */
[----:B------:R-:W-:Y:S02]  /*0100*/  HFMA2 R10, -RZ, RZ, 0, 1.1384487152099609375e-05 ;  /* 0x000000bfff0a7431 */ /* 0x000fe400000001ff */
[----:B------:R-:W-:Y:S01]  /*0110*/  VIADD R3, R3, 0x20 ;  /* 0x0000002003037836 */ /* 0x000fe20000000000 */
[----:B------:R-:W-:Y:S01]  /*0120*/  MOV R0, 0x10 ;  /* 0x0000001000007802 */ /* 0x000fe20000000f00 */
[----:B------:R-:W0:Y:S03]  /*0130*/  LDCU.64 UR4, c[0x4][0x8] ;  /* 0x01000100ff0477ac */ /* 0x000e260008000a00 */
[----:B------:R1:W-:Y:S01]  /*0140*/  STL.64 [R1], R2 ;  /* 0x0000000201007387 */ /* 0x0003e20000100a00 */
[----:B------:R1:W2:Y:S03]  /*0150*/  LDC.64 R8, c[0x4][R0] ;  /* 0x0100000000087b82 */ /* 0x0002a60000000a00 */
[----:B------:R1:W-:Y:S01]  /*0160*/  STL [R1+0x8], R10 ;  /* 0x0000080a01007387 */ /* 0x0003e20000100800 */
[----:B0-----:R-:W-:-:S02]  /*0170*/  IMAD.U32 R4, RZ, RZ, UR4 ;  /* 0x00000004ff047e24 */ /* 0x001fc4000f8e00ff */
[----:B-1----:R-:W-:-:S07]  /*0180*/  IMAD.U32 R5, RZ, RZ, UR5 ;  /* 0x00000005ff057e24 */ /* 0x002fce000f8e00ff */
[----:B------:R-:W-:-:S07]  /*0190*/  LEPC R20, `(.L_x_6) ;  /* 0x000000001014794e */ /* 0x000fce0000000000 */
[----:B--2---:R-:W-:Y:S05]  /*01a0*/  CALL.ABS.NOINC R8 ;  /* 0x0000000008007343 */ /* 0x004fea0003c00000 */
.L_x_6:
[----:B------:R-:W-:Y:S05]  /*01b0*/  BSYNC.RECONVERGENT B6 ;  /* 0x0000000000067941 */ /* 0x000fea0003800200 */
.L_x_5:
[----:B------:R-:W0:Y:S08]  /*01c0*/  LDC.64 R4, c[0x0][0x380] ;  /* 0x0000e000ff047b82 */ /* 0x000e300000000a00 */
[----:B------:R-:W1:Y:S08]  /*01d0*/  LDC.64 R6, c[0x0][0x388] ;  /* 0x0000e200ff067b82 */ /* 0x000e700000000a00 */
[----:B------:R-:W2:Y:S01]  /*01e0*/  S2UR UR5, SR_CgaCtaId ;  /* 0x00000000000579c3 */ /* 0x000ea20000008800 */
[----:B0-----:R-:W-:-:S07]  /*01f0*/  IMAD.WIDE.U32 R4, R2, 0x4, R4 ;  /* 0x0000000402047825 */ /* 0x001fce00078e0004 */
[----:B------:R-:W0:Y:S01]  /*0200*/  LDC R12, c[0x0][0x398] ;  /* 0x0000e600ff0c7b82 */ /* 0x000e220000000800 */
[----:B------:R-:W3:Y:S01]  /*0210*/  LDG.E R3, desc[UR36][R4.64] ;  /* 0x0000002404037981 */ /* 0x000ee2000c1e1900 */
[----:B-1----:R-:W-:-:S03]  /*0220*/  IMAD.WIDE.U32 R6, R2, 0x4, R6 ;  /* 0x0000000402067825 */ /* 0x002fc600078e0006 */
[----:B------:R-:W4:Y:S04]  /*0230*/  LDG.E R11, desc[UR36][R4.64+0x80] ;  /* 0x00008024040b7981 */ /* 0x000f28000c1e1900 */
[----:B------:R-:W5:Y:S04]  /*0240*/  LDG.E R9, desc[UR36][R6.64] ;  /* 0x0000002406097981 */ /* 0x000f68000c1e1900 */
[----:B------:R1:W4:Y:S01]  /*0250*/  LDG.E R13, desc[UR36][R6.64+0x80] ;  /* 0x00008024060d7981 */ /* 0x000322000c1e1900 */
[----:B------:R-:W-:Y:S02]  /*0260*/  UMOV UR4, 0x400 ;  /* 0x0000040000047882 */ /* 0x000fe40000000000 */
[----:B--2---:R-:W-:-:S06]  /*0270*/  ULEA UR4, UR5, UR4, 0x18 ;  /* 0x0000000405047291 */ /* 0x004fcc000f8ec0ff */
[----:B------:R-:W-:-:S05]  /*0280*/  LEA R8, R17, UR4, 0x2 ;  /* 0x0000000411087c11 */ /* 0x000fca000f8e10ff */
[C---:B0-----:R-:W-:Y:S01]  /*0290*/  IMAD R10, R12.reuse, 0x4, R8 ;  /* 0x000000040c0a7824 */ /* 0x041fe200078e0208 */
[----:B------:R-:W-:Y:S01]  /*02a0*/  ISETP.GE.AND P0, PT, R12, 0x2, PT ;  /* 0x000000020c00780c */ /* 0x000fe20003f06270 */
[----:B-1----:R-:W-:Y:S01]  /*02b0*/  IMAD.MOV.U32 R6, RZ, RZ, 0x1 ;  /* 0x00000001ff067424 */ /* 0x002fe200078e00ff */
[----:B---3--:R-:W-:Y:S04]  /*02c0*/  STS [R8], R3 ;  /* 0x0000000308007388 */ /* 0x008fe80000000800 */
[----:B-----5:R-:W-:Y:S04]  /*02d0*/  STS [R10], R9 ;  /* 0x000000090a007388 */ /* 0x020fe80000000800 */
[----:B----4-:R-:W-:Y:S04]  /*02e0*/  STS [R8+0x80], R11 ;  /* 0x0000800b08007388 */ /* 0x010fe80000000800 */
[----:B------:R-:W-:Y:S04]  /*02f0*/  STS [R10+0x80], R13 ;  /* 0x0000800d0a007388 */ /* 0x000fe80000000800 */
[----:B------:R-:W0:Y:S04]  /*0300*/  LDS R0, [R8+0x80] ;  /* 0x0000800008007984 */ /* 0x000e280000000800 */
[----:B------:R1:W2:Y:S04]  /*0310*/  LDS R5, [R10] ;  /* 0x000000000a057984 */ /* 0x0002a80000000800 */
[----:B------:R1:W3:Y:S01]  /*0320*/  LDS R4, [R8] ;  /* 0x0000000008047984 */ /* 0x0002e20000000800 */
[----:B0-----:R-:W-:Y:S01]  /*0330*/  FMUL R7, R13, R0 ;  /* 0x000000000d077220 */ /* 0x001fe20000400000 */
[----:B------:R-:W-:Y:S01]  /*0340*/  LEA R0, R2, UR4, 0x2 ;  /* 0x0000000402007c11 */ /* 0x000fe2000f8e10ff */
[----:B-1----:R-:W-:Y:S06]  /*0350*/  @!P0 BRA `(.L_x_7) ;  /* 0x0000000000148947 */ /* 0x002fec0003800000 */
[----:B------:R-:W-:-:S07]  /*0360*/  HFMA2 R6, -RZ, RZ, 0, 5.9604644775390625e-08 ;  /* 0x00000001ff067431 */ /* 0x000fce00000001ff */
.L_x_8:
[----:B------:R-:W-:Y:S01]  /*0370*/  ISETP.GT.U32.AND P0, PT, R16, 0x3, PT ;  /* 0x000000031000780c */ /* 0x000fe20003f04070 */
[----:B------:R-:W-:Y:S01]  /*0380*/  VIADD R6, R6, 0x1 ;  /* 0x0000000106067836 */ /* 0x000fe20000000000 */
[----:B------:R-:W-:-:S11]  /*0390*/  SHF.R.U32.HI R16, RZ, 0x1, R16 ;  /* 0x00000001ff107819 */ /* 0x000fd60000011610 */
[----:B------:R-:W-:Y:S05]  /*03a0*/  @P0 BRA `(.L_x_8) ;  /* 0xfffffffc00f00947 */ /* 0x000fea000383ffff */
.L_x_7:
[----:B------:R-:W-:Y:S01]  /*03b0*/  ISETP.GE.U32.AND P0, PT, R6, 0x2, PT ;  /* 0x000000020600780c */ /* 0x000fe20003f06070 */
[----:B--23--:R-:W-:Y:S01]  /*03c0*/  FFMA R5, R4, R5, R7 ;  /* 0x0000000504057223 */ /* 0x00cfe20000000007 */
[----:B------:R-:W-:Y:S01]  /*03d0*/  SHF.R.S32.HI R3, RZ, 0x1f, R12 ;  /* 0x0000001fff037819 */ /* 0x000fe2000001140c */
[----:B------:R-:W-:Y:S05]  /*03e0*/  WARPSYNC.ALL ;  /* 0x0000000000007948 */ /* 0x000fea0003800000 */
[----:B------:R0:W-:Y:S01]  /*03f0*/  STS [R0], R5 ;  /* 0x0000000500007388 */ /* 0x0001e20000000800 */
[----:B------:R-:W-:Y:S01]  /*0400*/  LEA.HI R3, R3, R12, RZ, 0x2 ;  /* 0x0000000c03037211 */ /* 0x000fe200078f10ff */
[----:B------:R-:W-:Y:S03]  /*0410*/  BSSY.RECONVERGENT B0, `(.L_x_9) ;  /* 0x000003e000007945 */ /* 0x000fe60003800200 */
[----:B------:R-:W-:Y:S01]  /*0420*/  SHF.R.S32.HI R3, RZ, 0x2, R3 ;  /* 0x00000002ff037819 */ /* 0x000fe20000011403 */
[----:B------:R-:W-:Y:S06]  /*0430*/  BAR.SYNC.DEFER_BLOCKING 0x0 ;  /* 0x0000000000007b1d */ /* 0x000fec0000010000 */
[----:B0-----:R-:W-:Y:S05]  /*0440*/  @!P0 BRA `(.L_x_10) ;  /* 0x0000000000e88947 */ /* 0x001fea0003800000 */
[C---:B------:R-:W-:Y:S02]  /*0450*/  VIADD R4, R6.reuse, 0xffffffff ;  /* 0xffffffff06047836 */ /* 0x040fe40000000000 */
[----:B------:R-:W-:-:S03]  /*0460*/  VIADD R6, R6, 0xfffffffe ;  /* 0xfffffffe06067836 */ /* 0x000fc60000000000 */
[----:B------:R-:W-:Y:S02]  /*0470*/  LOP3.LUT R8, R4, 0x3, RZ, 0xc0, !PT ;  /* 0x0000000304087812 */ /* 0x000fe400078ec0ff */
[----:B------:R-:W-:Y:S02]  /*0480*/  ISETP.GE.U32.AND P1, PT, R6, 0x3, PT ;  /* 0x000000030600780c */ /* 0x000fe40003f26070 */
[----:B------:R-:W-:-:S11]  /*0490*/  ISETP.NE.AND P0, PT, R8, RZ, PT ;  /* 0x000000ff0800720c */ /* 0x000fd60003f05270 */
[----:B------:R-:W-:Y:S05]  /*04a0*/  @!P1 BRA `(.L_x_11) ;  /* 0x0000000000989947 */ /* 0x000fea0003800000 */
[----:B------:R-:W-:-:S05]  /*04b0*/  LOP3.LUT R4, R4, 0xfffffffc, RZ, 0xc0, !PT ;  /* 0xfffffffc04047812 */ /* 0x000fca00078ec0ff */
[----:B------:R-:W-:-:S07]  /*04c0*/  IMAD.MOV R4, RZ, RZ, -R4 ;  /* 0x000000ffff047224 */ /* 0x000fce00078e0a04 */
.L_x_12:
[----:B------:R-:W-:Y:S01]  /*04d0*/  ISETP.GE.AND P1, PT, R2, R3, PT ;  /* 0x000000030200720c */ /* 0x000fe20003f26270 */
[----:B------:R-:W-:Y:S05]  /*04e0*/  WARPSYNC.ALL ;  /* 0x0000000000007948 */ /* 0x000fea0003800000 */
[----:B------:R-:W-:-:S07]  /*04f0*/  VIADD R4, R4, 0x4 ;  /* 0x0000000404047836 */ /* 0x000fce0000000000 */
[----:B------:R-:W-:Y:S01]  /*0500*/  @!P1 LEA R5, R3, R0, 0x2 ;  /* 0x0000000003059211 */ /* 0x000fe200078e10ff */
[----:B------:R-:W-:Y:S01]  /*0510*/  @!P1 LDS R6, [R0] ;  /* 0x0000000000069984 */ /* 0x000fe20000000800 */
[----:B------:R-:W-:-:S04]  /*0520*/  @!P1 SHF.R.U32.HI R3, RZ, 0x1, R3 ;  /* 0x00000001ff039819 */ /* 0x000fc80000011603 */
[----:B0-----:R-:W0:Y:S01]  /*0530*/  @!P1 LDS R5, [R5] ;  /* 0x0000000005059984 */ /* 0x001e220000000800 */
[----:B------:R-:W-:-:S13]  /*0540*/  ISETP.GE.AND P2, PT, R2, R3, PT ;  /* 0x000000030200720c */ /* 0x000fda0003f46270 */
[----:B------:R-:W-:Y:S01]  /*0550*/  @!P2 IMAD R10, R3, 0x4, R0 ;  /* 0x00000004030aa824 */ /* 0x000fe200078e0200 */
[----:B------:R-:W-:Y:S01]  /*0560*/  @!P2 SHF.R.U32.HI R3, RZ, 0x1, R3 ;  /* 0x00000001ff03a819 */ /* 0x000fe20000011603 */
[----:B0-----:R-:W-:-:S05]  /*0570*/  @!P1 FADD R7, R5, R6 ;  /* 0x0000000605079221 */ /* 0x001fca0000000000 */
[----:B------:R-:W-:Y:S01]  /*0580*/  @!P1 STS [R0], R7 ;  /* 0x0000000700009388 */ /* 0x000fe20000000800 */
[----:B------:R-:W-:Y:S01]  /*0590*/  BAR.SYNC.DEFER_BLOCKING 0x0 ;  /* 0x0000000000007b1d */ /* 0x000fe20000010000 */
[----:B------:R-:W-:-:S13]  /*05a0*/  ISETP.GE.AND P1, PT, R2, R3, PT ;  /* 0x000000030200720c */ /* 0x000fda0003f26270 */
[----:B------:R-:W-:Y:S01]  /*05b0*/  @!P1 IMAD R11, R3, 0x4, R0 ;  /* 0x00000004030b9824 */ /* 0x000fe200078e0200 */
[----:B------:R-:W-:Y:S01]  /*05c0*/  @!P1 SHF.R.U32.HI R3, RZ, 0x1, R3 ;  /* 0x00000001ff039819 */ /* 0x000fe20000011603 */
[----:B------:R-:W-:Y:S04]  /*05d0*/  @!P2 LDS R6, [R10] ;  /* 0x000000000a06a984 */ /* 0x000fe80000000800 */
[----:B------:R-:W0:Y:S02]  /*05e0*/  @!P2 LDS R9, [R0] ;  /* 0x000000000009a984 */ /* 0x000e240000000800 */
[----:B0-----:R-:W-:-:S05]  /*05f0*/  @!P2 FADD R9, R6, R9 ;  /* 0x000000090609a221 */ /* 0x001fca0000000000 */
[----:B------:R-:W-:Y:S01]  /*0600*/  @!P2 STS [R0], R9 ;  /* 0x000000090000a388 */ /* 0x000fe20000000800 */
[----:B------:R-:W-:Y:S01]  /*0610*/  BAR.SYNC.DEFER_BLOCKING 0x0 ;  /* 0x0000000000007b1d */ /* 0x000fe20000010000 */
[----:B------:R-:W-:-:S05]  /*0620*/  ISETP.GE.AND P2, PT, R2, R3, PT ;  /* 0x000000030200720c */ /* 0x000fca0003f46270 */
[----:B------:R-:W-:Y:S04]  /*0630*/  @!P1 LDS R5, [R11] ;  /* 0x000000000b059984 */ /* 0x000fe80000000800 */
[----:B------:R-:W0:Y:S02]  /*0640*/  @!P1 LDS R6, [R0] ;  /* 0x0000000000069984 */ /* 0x000e240000000800 */
[----:B0-----:R-:W-:Y:S02]  /*0650*/  @!P1 FADD R5, R5, R6 ;  /* 0x0000000605059221 */ /* 0x001fe40000000000 */
[----:B------:R-:W-:Y:S01]  /*0660*/  @!P2 IMAD R6, R3, 0x4, R0 ;  /* 0x000000040306a824 */ /* 0x000fe200078e0200 */
[----:B------:R-:W-:Y:S02]  /*0670*/  @!P2 SHF.R.U32.HI R3, RZ, 0x1, R3 ;  /* 0x00000001ff03a819 */ /* 0x000fe40000011603 */
[----:B------:R-:W-:Y:S01]  /*0680*/  @!P1 STS [R0], R5 ;  /* 0x0000000500009388 */ /* 0x000fe20000000800 */
[----:B------:R-:W-:Y:S01]  /*0690*/  BAR.SYNC.DEFER_BLOCKING 0x0 ;  /* 0x0000000000007b1d */ /* 0x000fe20000010000 */
[----:B------:R-:W-:-:S05]  /*06a0*/  ISETP.NE.AND P1, PT, R4, RZ, PT ;  /* 0x000000ff0400720c */ /* 0x000fca0003f25270 */
[----:B------:R-:W-:Y:S04]  /*06b0*/  @!P2 LDS R6, [R6] ;  /* 0x000000000606a984 */ /* 0x000fe80000000800 */
[----:B------:R-:W0:Y:S02]  /*06c0*/  @!P2 LDS R7, [R0] ;  /* 0x000000000007a984 */ /* 0x000e240000000800 */
[----:B0-----:R-:W-:-:S05]  /*06d0*/  @!P2 FADD R7, R6, R7 ;  /* 0x000000070607a221 */ /* 0x001fca0000000000 */
[----:B------:R0:W-:Y:S01]  /*06e0*/  @!P2 STS [R0], R7 ;  /* 0x000000070000a388 */ /* 0x0001e20000000800 */
[----:B------:R-:W-:Y:S06]  /*06f0*/  BAR.SYNC.DEFER_BLOCKING 0x0 ;  /* 0x0000000000007b1d */ /* 0x000fec0000010000 */
[----:B------:R-:W-:Y:S05]  /*0700*/  @P1 BRA `(.L_x_12) ;  /* 0xfffffffc00701947 */ /* 0x000fea000383ffff */
.L_x_11:
[----:B------:R-:W-:Y:S05]  /*0710*/  @!P0 BRA `(.L_x_10) ;  /* 0x0000000000348947 */ /* 0x000fea0003800000 */
[----:B------:R-:W-:-:S07]  /*0720*/  IADD3 R4, PT, PT, -R8, RZ, RZ ;  /* 0x000000ff08047210 */ /* 0x000fce0007ffe1ff */
.L_x_13:
[----:B------:R-:W-:Y:S01]  /*0730*/  ISETP.GE.AND P1, PT, R2, R3, PT ;  /* 0x000000030200720c */ /* 0x000fe20003f26270 */
[----:B------:R-:W-:Y:S01]  /*0740*/  VIADD R4, R4, 0x1 ;  /* 0x0000000104047836 */ /* 0x000fe20000000000 */
[----:B------:R-:W-:Y:S05]  /*0750*/  WARPSYNC.ALL ;  /* 0x0000000000007948 */ /* 0x000fea0003800000 */
[----:B------:R-:W-:-:S06]  /*0760*/  ISETP.NE.AND P0, PT, R4, RZ, PT ;  /* 0x000000ff0400720c */ /* 0x000fcc0003f05270 */
[----:B0-----:R-:W-:Y:S01]  /*0770*/  @!P1 IMAD R7, R3, 0x4, R0 ;  /* 0x0000000403079824 */ /* 0x001fe200078e0200 */
[----:B------:R-:W-:Y:S01]  /*0780*/  @!P1 LDS R6, [R0] ;  /* 0x0000000000069984 */ /* 0x000fe20000000800 */
[----:B------:R-:W-:-:S03]  /*0790*/  @!P1 SHF.R.U32.HI R3, RZ, 0x1, R3 ;  /* 0x00000001ff039819 */ /* 0x000fc60000011603 */
[----:B-1----:R-:W0:Y:S02]  /*07a0*/  @!P1 LDS R5, [R7] ;  /* 0x0000000007059984 */ /* 0x002e240000000800 */
[----:B0-----:R-:W-:-:S05]  /*07b0*/  @!P1 FADD R5, R5, R6 ;  /* 0x0000000605059221 */ /* 0x001fca0000000000 */
[----:B------:R1:W-:Y:S01]  /*07c0*/  @!P1 STS [R0], R5 ;  /* 0x0000000500009388 */ /* 0x0003e20000000800 */
[----:B------:R-:W-:Y:S06]  /*07d0*/  BAR.SYNC.DEFER_BLOCKING 0x0 ;  /* 0x0000000000007b1d */ /* 0x000fec0000010000 */
[----:B------:R-:W-:Y:S05]  /*07e0*/  @P0 BRA `(.L_x_13) ;  /* 0xfffffffc00d00947 */ /* 0x000fea000383ffff */
.L_x_10:
[----:B------:R-:W-:Y:S05]  /*07f0*/  BSYNC.RECONVERGENT B0 ;  /* 0x0000000000007941 */ /* 0x000fea0003800200 */
.L_x_9:
[----:B0-----:R-:W0:Y:S01]  /*0800*/  LDS R7, [R0] ;  /* 0x0000000000077984 */ /* 0x001e220000000800 */
[----:B-1----:R-:W1:Y:S02]  /*0810*/  LDC.64 R4, c[0x0][0x390] ;  /* 0x0000e400ff047b82 */ /* 0x002e640000000a00 */
[----:B-1----:R-:W-:-:S05]  /*0820*/  IMAD.WIDE.U32 R2, R2, 0x4, R4 ;  /* 0x0000000402027825 */ /* 0x002fca00078e0004 */
[----:B0-----:R-:W-:Y:S01]  /*0830*/  STG.E desc[UR36][R2.64], R7 ;  /* 0x0000000702007986 */ /* 0x001fe2000c101924 */
[----:B------:R-:W-:Y:S05]  /*0840*/  EXIT ;  /* 0x000000000000794d */ /* 0x000fea0003800000 */
.L_x_14:
        /* <DEDUP_REMOVED lines=11> */
.L_x_29:


//--------------------- .text._Z14naiveGlobalMemPfS_S_i --------------------------
	.section	.text._Z14naiveGlobalMemPfS_S_i,"ax",@progbits
	.align	128
        .global         _Z14naiveGlobalMemPfS_S_i
        .type           _Z14naiveGlobalMemPfS_S_i,@function
        .size           _Z14naiveGlobalMemPfS_S_i,(.L_x_30 - _Z14naiveGlobalMemPfS_S_i)
        .other          _Z14naiveGlobalMemPfS_S_i,@"STO_CUDA_ENTRY STV_DEFAULT"
_Z14naiveGlobalMemPfS_S_i:
.text._Z14naiveGlobalMemPfS_S_i:
[----:B------:R-:W-:Y:S01]  /*0000*/  LDC R1, c[0x0][0x37c] ;  /* 0x0000df00ff017b82 */ /* 0x000fe20000000800 */
[----:B------:R-:W0:Y:S07]  /*0010*/  S2R R5, SR_CTAID.X ;  /* 0x0000000000057919 */ /* 0x000e2e0000002500 */
[----:B------:R-:W1:Y:S01]  /*0020*/  LDC R4, c[0x0][0x398] ;  /* 0x0000e600ff047b82 */ /* 0x000e620000000800 */
[----:B------:R-:W0:Y:S01]  /*0030*/  LDCU UR4, c[0x0][0x360] ;  /* 0x00006c00ff0477ac */ /* 0x000e220008000800 */
[----:B------:R-:W2:Y:S01]  /*0040*/  S2R R0, SR_TID.X ;  /* 0x0000000000007919 */ /* 0x000ea20000002100 */
[----:B------:R-:W3:Y:S05]  /*0050*/  LDCU.64 UR6, c[0x0][0x358] ;  /* 0x00006b00ff0677ac */ /* 0x000eea0008000a00 */
[----:B------:R-:W4:Y:S08]  /*0060*/  LDC.64 R2, c[0x0][0x380] ;  /* 0x0000e000ff027b82 */ /* 0x000f300000000a00 */
[----:B------:R-:W3:Y:S01]  /*0070*/  LDC.64 R6, c[0x0][0x388] ;  /* 0x0000e200ff067b82 */ /* 0x000ee20000000a00 */
[----:B-1----:R-:W-:-:S07]  /*0080*/  LEA.HI R8, R4, R4, RZ, 0x1 ;  /* 0x0000000404087211 */ /* 0x002fce00078f08ff */
[----:B------:R-:W1:Y:S01]  /*0090*/  LDC.64 R12, c[0x0][0x390] ;  /* 0x0000e400ff0c7b82 */ /* 0x000e620000000a00 */
[----:B------:R-:W-:Y:S01]  /*00a0*/  SHF.R.S32.HI R11, RZ, 0x1, R8 ;  /* 0x00000001ff0b7819 */ /* 0x000fe20000011408 */
[----:B0-----:R-:W-:-:S04]  /*00b0*/  IMAD R5, R5, UR4, RZ ;  /* 0x0000000405057c24 */ /* 0x001fc8000f8e02ff */
[----:B--2---:R-:W-:-:S04]  /*00c0*/  IMAD R15, R5, 0x2, R0 ;  /* 0x00000002050f7824 */ /* 0x004fc800078e0200 */
[----:B----4-:R-:W-:-:S04]  /*00d0*/  IMAD.WIDE R2, R15, 0x4, R2 ;  /* 0x000000040f027825 */ /* 0x010fc800078e0202 */
[----:B---3--:R-:W-:Y:S01]  /*00e0*/  IMAD.WIDE R6, R15, 0x4, R6 ;  /* 0x000000040f067825 */ /* 0x008fe200078e0206 */
[----:B------:R0:W5:Y:S03]  /*00f0*/  LDG.E R14, desc[UR6][R2.64] ;  /* 0x00000006020e7981 */ /* 0x000166000c1e1900 */
[----:B------:R-:W-:-:S04]  /*0100*/  IMAD.WIDE R8, R11, 0x4, R2 ;  /* 0x000000040b087825 */ /* 0x000fc800078e0202 */
[----:B------:R-:W-:Y:S02]  /*0110*/  IMAD.WIDE R10, R11, 0x4, R6 ;  /* 0x000000040b0a7825 */ /* 0x000fe400078e0206 */
[----:B------:R-:W2:Y:S04]  /*0120*/  LDG.E R8, desc[UR6][R8.64] ;  /* 0x0000000608087981 */ /* 0x000ea8000c1e1900 */
[----:B------:R-:W2:Y:S04]  /*0130*/  LDG.E R11, desc[UR6][R10.64] ;  /* 0x000000060a0b7981 */ /* 0x000ea8000c1e1900 */
[----:B------:R0:W5:Y:S01]  /*0140*/  LDG.E R7, desc[UR6][R6.64] ;  /* 0x0000000606077981 */ /* 0x000162000c1e1900 */
[----:B------:R-:W-:Y:S01]  /*0150*/  ISETP.GE.AND P0, PT, R4, 0x2, PT ;  /* 0x000000020400780c */ /* 0x000fe20003f06270 */
[----:B------:R-:W-:-:S02]  /*0160*/  IMAD.MOV.U32 R5, RZ, RZ, 0x1 ;  /* 0x00000001ff057424 */ /* 0x000fc400078e00ff */
[----:B--2---:R-:W-:-:S10]  /*0170*/  FMUL R17, R8, R11 ;  /* 0x0000000b08117220 */ /* 0x004fd40000400000 */
[----:B01----:R-:W-:Y:S05]  /*0180*/  @!P0 BRA `(.L_x_15) ;  /* 0x0000000000208947 */ /* 0x003fea0003800000 */
[----:B------:R-:W-:Y:S01]  /*0190*/  IMAD.MOV.U32 R5, RZ, RZ, 0x1 ;  /* 0x00000001ff057424 */ /* 0x000fe200078e00ff */
[----:B------:R-:W0:Y:S01]  /*01a0*/  LDCU UR4, c[0x0][0x398] ;  /* 0x00007300ff0477ac */ /* 0x000e220008000800 */
[----:B------:R-:W-:-:S05]  /*01b0*/  NOP ;  /* 0x0000000000007918 */ /* 0x000fca0000000000 */
.L_x_16:
[----:B0-----:R-:W-:Y:S01]  /*01c0*/  UISETP.GT.U32.AND UP0, UPT, UR4, 0x3, UPT ;  /* 0x000000030400788c */ /* 0x001fe2000bf04070 */
[----:B------:R-:W-:Y:S01]  /*01d0*/  VIADD R5, R5, 0x1 ;  /* 0x0000000105057836 */ /* 0x000fe20000000000 */
[----:B------:R-:W-:-:S07]  /*01e0*/  USHF.R.U32.HI UR5, URZ, 0x1, UR4 ;  /* 0x00000001ff057899 */ /* 0x000fce0008011604 */
[----:B------:R-:W-:Y:S01]  /*01f0*/  UMOV UR4, UR5 ;  /* 0x0000000500047c82 */ /* 0x000fe20008000000 */
[----:B------:R-:W-:Y:S05]  /*0200*/  BRA.U UP0, `(.L_x_16) ;  /* 0xfffffffd00ec7547 */ /* 0x000fea000b83ffff */
.L_x_15:
[----:B------:R-:W-:Y:S01]  /*0210*/  ISETP.GE.U32.AND P0, PT, R5, 0x2, PT ;  /* 0x000000020500780c */ /* 0x000fe20003f06070 */
[----:B------:R-:W-:-:S04]  /*0220*/  IMAD.WIDE R2, R15, 0x4, R12 ;  /* 0x000000040f027825 */ /* 0x000fc800078e020c */
[----:B-----5:R-:W-:-:S05]  /*0230*/  FFMA R7, R14, R7, R17 ;  /* 0x000000070e077223 */ /* 0x020fca0000000011 */
[----:B------:R0:W-:Y:S03]  /*0240*/  STG.E desc[UR6][R2.64], R7 ;  /* 0x0000000702007986 */ /* 0x0001e6000c101906 */
[----:B------:R-:W-:Y:S05]  /*0250*/  @!P0 EXIT ;  /* 0x000000000000894d */ /* 0x000fea0003800000 */
[----:B------:R-:W-:Y:S01]  /*0260*/  VIADD R6, R5, 0xfffffffe ;  /* 0xfffffffe05067836 */ /* 0x000fe20000000000 */
[----:B0-----:R-:W-:-:S04]  /*0270*/  SHF.R.S32.HI R7, RZ, 0x1f, R4 ;  /* 0x0000001fff077819 */ /* 0x001fc80000011404 */
[----:B------:R-:W-:Y:S01]  /*0280*/  ISETP.GE.U32.AND P0, PT, R6, 0x3, PT ;  /* 0x000000030600780c */ /* 0x000fe20003f06070 */
[----:B------:R-:W-:Y:S01]  /*0290*/  VIADD R6, R5, 0xffffffff ;  /* 0xffffffff05067836 */ /* 0x000fe20000000000 */
[----:B------:R-:W-:-:S04]  /*02a0*/  LEA.HI R7, R7, R4, RZ, 0x2 ;  /* 0x0000000407077211 */ /* 0x000fc800078f10ff */
[----:B------:R-:W-:Y:S02]  /*02b0*/  LOP3.LUT R4, R6, 0x3, RZ, 0xc0, !PT ;  /* 0x0000000306047812 */ /* 0x000fe400078ec0ff */
[----:B------:R-:W-:-:S05]  /*02c0*/  SHF.R.S32.HI R5, RZ, 0x2, R7 ;  /* 0x00000002ff057819 */ /* 0x000fca0000011407 */
[----:B------:R-:W-:Y:S05]  /*02d0*/  @!P0 BRA `(.L_x_17) ;  /* 0x0000000000b08947 */ /* 0x000fea0003800000 */
[----:B------:R-:W-:-:S05]  /*02e0*/  LOP3.LUT R6, R6, 0xfffffffc, RZ, 0xc0, !PT ;  /* 0xfffffffc06067812 */ /* 0x000fca00078ec0ff */
[----:B------:R-:W-:-:S07]  /*02f0*/  IMAD.MOV R6, RZ, RZ, -R6 ;  /* 0x000000ffff067224 */ /* 0x000fce00078e0a06 */
.L_x_20:
[----:B------:R-:W-:-:S13]  /*0300*/  ISETP.GE.U32.AND P1, PT, R0, R5, PT ;  /* 0x000000050000720c */ /* 0x000fda0003f26070 */
[C---:B------:R-:W-:Y:S01]  /*0310*/  @!P1 IMAD.WIDE R8, R5.reuse, 0x4, R2 ;  /* 0x0000000405089825 */ /* 0x040fe200078e0202 */
[----:B01----:R-:W2:Y:S05]  /*0320*/  @!P1 LDG.E R7, desc[UR6][R2.64] ;  /* 0x0000000602079981 */ /* 0x003eaa000c1e1900 */
[----:B------:R-:W2:Y:S01]  /*0330*/  @!P1 LDG.E R8, desc[UR6][R8.64] ;  /* 0x0000000608089981 */ /* 0x000ea2000c1e1900 */
[----:B------:R-:W-:-:S04]  /*0340*/  @!P1 LEA.HI R10, R5, R5, RZ, 0x1 ;  /* 0x00000005050a9211 */ /* 0x000fc800078f08ff */
[----:B------:R-:W-:-:S04]  /*0350*/  @!P1 SHF.R.S32.HI R5, RZ, 0x1, R10 ;  /* 0x00000001ff059819 */ /* 0x000fc8000001140a */
[----:B------:R-:W-:-:S13]  /*0360*/  ISETP.GE.U32.AND P0, PT, R0, R5, PT ;  /* 0x000000050000720c */ /* 0x000fda0003f06070 */
[----:B------:R-:W-:-:S04]  /*0370*/  @!P0 IMAD.WIDE R10, R5, 0x4, R2 ;  /* 0x00000004050a8825 */ /* 0x000fc800078e0202 */
[----:B--2---:R-:W-:-:S05]  /*0380*/  @!P1 FADD R7, R8, R7 ;  /* 0x0000000708079221 */ /* 0x004fca0000000000 */
[----:B------:R0:W-:Y:S01]  /*0390*/  @!P1 STG.E desc[UR6][R2.64], R7 ;  /* 0x0000000702009986 */ /* 0x0001e2000c101906 */
[----:B------:R-:W-:Y:S06]  /*03a0*/  BAR.SYNC.DEFER_BLOCKING 0x0 ;  /* 0x0000000000007b1d */ /* 0x000fec0000010000 */
[----:B------:R-:W2:Y:S04]  /*03b0*/  @!P0 LDG.E R10, desc[UR6][R10.64] ;  /* 0x000000060a0a8981 */ /* 0x000ea8000c1e1900 */
        /* <DEDUP_REMOVED lines=9> */
[----:B0-----:R-:W2:Y:S01]  /*0450*/  @!P1 LDG.E R7, desc[UR6][R2.64] ;  /* 0x0000000602079981 */ /* 0x001ea2000c1e1900 */
[----:B------:R-:W-:Y:S01]  /*0460*/  @!P1 LEA.HI R10, R5, R5, RZ, 0x1 ;  /* 0x00000005050a9211 */ /* 0x000fe200078f08ff */
[----:B------:R-:W-:Y:S03]  /*0470*/  BSSY.RECONVERGENT B0, `(.L_x_18) ;  /* 0x000000e000007945 */ /* 0x000fe60003800200 */
[----:B------:R-:W-:-:S04]  /*0480*/  @!P1 SHF.R.S32.HI R5, RZ, 0x1, R10 ;  /* 0x00000001ff059819 */ /* 0x000fc8000001140a */
[----:B------:R-:W-:Y:S01]  /*0490*/  ISETP.GE.U32.AND P0, PT, R0, R5, PT ;  /* 0x000000050000720c */ /* 0x000fe20003f06070 */
[----:B--2---:R-:W-:-:S05]  /*04a0*/  @!P1 FADD R7, R8, R7 ;  /* 0x0000000708079221 */ /* 0x004fca0000000000 */
[----:B------:R1:W-:Y:S01]  /*04b0*/  @!P1 STG.E desc[UR6][R2.64], R7 ;  /* 0x0000000702009986 */ /* 0x0003e2000c101906 */
[----:B------:R-:W-:Y:S06]  /*04c0*/  BAR.SYNC.DEFER_BLOCKING 0x0 ;  /* 0x0000000000007b1d */ /* 0x000fec0000010000 */
[----:B------:R-:W-:Y:S05]  /*04d0*/  @P0 BRA `(.L_x_19) ;  /* 0x00000000001c0947 */ /* 0x000fea0003800000 */
[C---:B------:R-:W-:Y:S01]  /*04e0*/  IMAD.WIDE R8, R5.reuse, 0x4, R2 ;  /* 0x0000000405087825 */ /* 0x040fe200078e0202 */
[----:B-1----:R-:W2:Y:S05]  /*04f0*/  LDG.E R7, desc[UR6][R2.64] ;  /* 0x0000000602077981 */ /* 0x002eaa000c1e1900 */
[----:B------:R-:W2:Y:S01]  /*0500*/  LDG.E R8, desc[UR6][R8.64] ;  /* 0x0000000608087981 */ /* 0x000ea2000c1e1900 */
[----:B------:R-:W-:-:S04]  /*0510*/  LEA.HI R5, R5, R5, RZ, 0x1 ;  /* 0x0000000505057211 */ /* 0x000fc800078f08ff */
[----:B------:R-:W-:Y:S01]  /*0520*/  SHF.R.S32.HI R5, RZ, 0x1, R5 ;  /* 0x00000001ff057819 */ /* 0x000fe20000011405 */
[----:B--2---:R-:W-:-:S05]  /*0530*/  FADD R7, R8, R7 ;  /* 0x0000000708077221 */ /* 0x004fca0000000000 */
[----:B------:R0:W-:Y:S02]  /*0540*/  STG.E desc[UR6][R2.64], R7 ;  /* 0x0000000702007986 */ /* 0x0001e4000c101906 */
.L_x_19:
[----:B------:R-:W-:Y:S05]  /*0550*/  BSYNC.RECONVERGENT B0 ;  /* 0x0000000000007941 */ /* 0x000fea0003800200 */
.L_x_18:
[----:B------:R-:W-:Y:S01]  /*0560*/  VIADD R6, R6, 0x4 ;  /* 0x0000000406067836 */ /* 0x000fe20000000000 */
[----:B------:R-:W-:Y:S04]  /*0570*/  BAR.SYNC.DEFER_BLOCKING 0x0 ;  /* 0x0000000000007b1d */ /* 0x000fe80000010000 */
[----:B------:R-:W-:-:S13]  /*0580*/  ISETP.NE.AND P0, PT, R6, RZ, PT ;  /* 0x000000ff0600720c */ /* 0x000fda0003f05270 */
[----:B------:R-:W-:Y:S05]  /*0590*/  @P0 BRA `(.L_x_20) ;  /* 0xfffffffc00580947 */ /* 0x000fea000383ffff */
.L_x_17:
[----:B------:R-:W-:-:S13]  /*05a0*/  ISETP.NE.AND P0, PT, R4, RZ, PT ;  /* 0x000000ff0400720c */ /* 0x000fda0003f05270 */
[----:B------:R-:W-:Y:S05]  /*05b0*/  @!P0 EXIT ;  /* 0x000000000000894d */ /* 0x000fea0003800000 */
[----:B------:R-:W-:-:S07]  /*05c0*/  IMAD.MOV R4, RZ, RZ, -R4 ;  /* 0x000000ffff047224 */ /* 0x000fce00078e0a04 */
.L_x_23:
[----:B------:R-:W-:Y:S01]  /*05d0*/  ISETP.GE.U32.AND P0, PT, R0, R5, PT ;  /* 0x000000050000720c */ /* 0x000fe20003f06070 */
[----:B------:R-:W-:-:S12]  /*05e0*/  BSSY.RECONVERGENT B0, `(.L_x_21) ;  /* 0x0000009000007945 */ /* 0x000fd80003800200 */
[----:B--2---:R-:W-:Y:S05]  /*05f0*/  @P0 BRA `(.L_x_22) ;  /* 0x00000000001c0947 */ /* 0x004fea0003800000 */
[C---:B01----:R-:W-:Y:S01]  /*0600*/  IMAD.WIDE R6, R5.reuse, 0x4, R2 ;  /* 0x0000000405067825 */ /* 0x043fe200078e0202 */
[----:B------:R-:W2:Y:S05]  /*0610*/  LDG.E R9, desc[UR6][R2.64] ;  /* 0x0000000602097981 */ /* 0x000eaa000c1e1900 */
[----:B------:R-:W2:Y:S01]  /*0620*/  LDG.E R6, desc[UR6][R6.64] ;  /* 0x0000000606067981 */ /* 0x000ea2000c1e1900 */
[----:B------:R-:W-:-:S04]  /*0630*/  LEA.HI R5, R5, R5, RZ, 0x1 ;  /* 0x0000000505057211 */ /* 0x000fc800078f08ff */
[----:B------:R-:W-:Y:S01]  /*0640*/  SHF.R.S32.HI R5, RZ, 0x1, R5 ;  /* 0x00000001ff057819 */ /* 0x000fe20000011405 */
[----:B--2---:R-:W-:-:S05]  /*0650*/  FADD R9, R6, R9 ;  /* 0x0000000906097221 */ /* 0x004fca0000000000 */
[----:B------:R2:W-:Y:S02]  /*0660*/  STG.E desc[UR6][R2.64], R9 ;  /* 0x0000000902007986 */ /* 0x0005e4000c101906 */
.L_x_22:
[----:B------:R-:W-:Y:S05]  /*0670*/  BSYNC.RECONVERGENT B0 ;  /* 0x0000000000007941 */ /* 0x000fea0003800200 */
.L_x_21:
[----:B------:R-:W-:Y:S01]  /*0680*/  VIADD R4, R4, 0x1 ;  /* 0x0000000104047836 */ /* 0x000fe20000000000 */
[----:B------:R-:W-:Y:S04]  /*0690*/  BAR.SYNC.DEFER_BLOCKING 0x0 ;  /* 0x0000000000007b1d */ /* 0x000fe80000010000 */
[----:B------:R-:W-:-:S13]  /*06a0*/  ISETP.NE.AND P0, PT, R4, RZ, PT ;  /* 0x000000ff0400720c */ /* 0x000fda0003f05270 */
[----:B------:R-:W-:Y:S05]  /*06b0*/  @P0 BRA `(.L_x_23) ;  /* 0xfffffffc00c40947 */ /* 0x000fea000383ffff */
[----:B------:R-:W-:Y:S05]  /*06c0*/  EXIT ;  /* 0x000000000000794d */ /* 0x000fea0003800000 */
.L_x_24:
        /* <DEDUP_REMOVED lines=11> */
.L_x_30:


//--------------------- .text._Z5alignPfS_ii      --------------------------
	.section	.text._Z5alignPfS_ii,"ax",@progbits
	.align	128
        .global         _Z5alignPfS_ii
        .type           _Z5alignPfS_ii,@function
        .size           _Z5alignPfS_ii,(.L_x_31 - _Z5alignPfS_ii)
        .other          _Z5alignPfS_ii,@"STO_CUDA_ENTRY STV_DEFAULT"
_Z5alignPfS_ii:
.text._Z5alignPfS_ii:
[----:B------:R-:W-:Y:S01]  /*0000*/  LDC R1, c[0x0][0x37c] ;  /* 0x0000df00ff017b82 */ /* 0x000fe20000000800 */
[----:B------:R-:W0:Y:S07]  /*0010*/  S2R R7, SR_TID.X ;  /* 0x0000000000077919 */ /* 0x000e2e0000002100 */
[----:B------:R-:W0:Y:S01]  /*0020*/  S2UR UR6, SR_CTAID.X ;  /* 0x00000000000679c3 */ /* 0x000e220000002500 */
[----:B------:R-:W1:Y:S01]  /*0030*/  LDCU UR7, c[0x0][0x394] ;  /* 0x00007280ff0777ac */ /* 0x000e620008000800 */
[----:B------:R-:W2:Y:S06]  /*0040*/  LDCU.64 UR4, c[0x0][0x358] ;  /* 0x00006b00ff0477ac */ /* 0x000eac0008000a00 */
[----:B------:R-:W0:Y:S08]  /*0050*/  LDC R0, c[0x0][0x360] ;  /* 0x0000d800ff007b82 */ /* 0x000e300000000800 */
[----:B------:R-:W3:Y:S01]  /*0060*/  LDC.64 R2, c[0x0][0x380] ;  /* 0x0000e000ff027b82 */ /* 0x000ee20000000a00 */
[----:B0-----:R-:W-:-:S04]  /*0070*/  IMAD R7, R0, UR6, R7 ;  /* 0x0000000600077c24 */ /* 0x001fc8000f8e0207 */
[----:B-1----:R-:W-:-:S04]  /*0080*/  IMAD R5, R7, UR7, RZ ;  /* 0x0000000707057c24 */ /* 0x002fc8000f8e02ff */
[----:B---3--:R-:W-:Y:S02]  /*0090*/  IMAD.WIDE R2, R5, 0x4, R2 ;  /* 0x0000000405027825 */ /* 0x008fe400078e0202 */
[----:B------:R-:W0:Y:S04]  /*00a0*/  LDC.64 R4, c[0x0][0x388] ;  /* 0x0000e200ff047b82 */ /* 0x000e280000000a00 */
[----:B--2---:R-:W2:Y:S01]  /*00b0*/  LDG.E R3, desc[UR4][R2.64] ;  /* 0x0000000402037981 */ /* 0x004ea2000c1e1900 */
[----:B0-----:R-:W-:-:S05]  /*00c0*/  IMAD.WIDE R4, R7, 0x4, R4 ;  /* 0x0000000407047825 */ /* 0x001fca00078e0204 */
[----:B--2---:R-:W-:Y:S01]  /*00d0*/  STG.E desc[UR4][R4.64], R3 ;  /* 0x0000000304007986 */ /* 0x004fe2000c101904 */
[----:B------:R-:W-:Y:S05]  /*00e0*/  EXIT ;  /* 0x000000000000794d */ /* 0x000fea0003800000 */
.L_x_25:
        /* <DEDUP_REMOVED lines=9> */
.L_x_31:


//--------------------- .text._Z8printArrPf       --------------------------
	.section	.text._Z8printArrPf,"ax",@progbits
	.align	128
        .global         _Z8printArrPf
        .type           _Z8printArrPf,@function
        .size           _Z8printArrPf,(.L_x_32 - _Z8printArrPf)
        .other          _Z8printArrPf,@"STO_CUDA_ENTRY STV_DEFAULT"
_Z8printArrPf:
.text._Z8printArrPf:
[----:B------:R-:W0:Y:S01]  /*0000*/  LDC R1, c[0x0][0x37c] ;  /* 0x0000df00ff017b82 */ /* 0x000e220000000800 */
[----:B------:R-:W1:Y:S01]  /*0010*/  S2R R0, SR_TID.X ;  /* 0x0000000000007919 */ /* 0x000e620000002100 */
[----:B------:R-:W2:Y:S06]  /*0020*/  LDCU UR6, c[0x0][0x2fc] ;  /* 0x00005f80ff0677ac */ /* 0x000eac0008000800 */
[----:B------:R-:W1:Y:S01]  /*0030*/  S2UR UR7, SR_CTAID.X ;  /* 0x00000000000779c3 */ /* 0x000e620000002500 */
[----:B0-----:R-:W-:Y:S01]  /*0040*/  VIADD R1, R1, 0xfffffff0 ;  /* 0xfffffff001017836 */ /* 0x001fe20000000000 */
[----:B------:R-:W0:Y:S06]  /*0050*/  LDCU.64 UR4, c[0x0][0x358] ;  /* 0x00006b00ff0477ac */ /* 0x000e2c0008000a00 */
[----:B------:R-:W3:Y:S01]  /*0060*/  LDC.64 R2, c[0x0][0x380] ;  /* 0x0000e000ff027b82 */ /* 0x000ee20000000a00 */
[----:B------:R-:W-:Y:S01]  /*0070*/  MOV R10, 0x10 ;  /* 0x00000010000a7802 */ /* 0x000fe20000000f00 */
[----:B------:R-:W4:Y:S06]  /*0080*/  LDCU.64 UR8, c[0x4][URZ] ;  /* 0x01000000ff0877ac */ /* 0x000f2c0008000a00 */
[----:B------:R-:W1:Y:S02]  /*0090*/  LDC R5, c[0x0][0x360] ;  /* 0x0000d800ff057b82 */ /* 0x000e640000000800 */
[----:B-1----:R-:W-:-:S04]  /*00a0*/  IMAD R0, R5, UR7, R0 ;  /* 0x0000000705007c24 */ /* 0x002fc8000f8e0200 */
[----:B---3--:R-:W-:-:S06]  /*00b0*/  IMAD.WIDE R2, R0, 0x4, R2 ;  /* 0x0000000400027825 */ /* 0x008fcc00078e0202 */
[----:B0-----:R-:W3:Y:S01]  /*00c0*/  LDG.E R2, desc[UR4][R2.64] ;  /* 0x0000000402027981 */ /* 0x001ee2000c1e1900 */
[----:B------:R-:W0:Y:S01]  /*00d0*/  LDCU UR4, c[0x0][0x2f8] ;  /* 0x00005f00ff0477ac */ /* 0x000e220008000800 */
[----:B------:R-:W1:Y:S01]  /*00e0*/  LDC.64 R10, c[0x4][R10] ;  /* 0x010000000a0a7b82 */ /* 0x000e620000000a00 */
[----:B----4-:R-:W-:Y:S01]  /*00f0*/  IMAD.U32 R4, RZ, RZ, UR8 ;  /* 0x00000008ff047e24 */ /* 0x010fe2000f8e00ff */
[----:B------:R4:W-:Y:S01]  /*0100*/  STL [R1], R0 ;  /* 0x0000000001007387 */ /* 0x0009e20000100800 */
[----:B------:R-:W-:Y:S02]  /*0110*/  MOV R5, UR9 ;  /* 0x0000000900057c02 */ /* 0x000fe40008000f00 */
[----:B0-----:R-:W-:-:S04]  /*0120*/  IADD3 R6, P0, PT, R1, UR4, RZ ;  /* 0x0000000401067c10 */ /* 0x001fc8000ff1e0ff */
[----:B--2---:R-:W-:Y:S01]  /*0130*/  IADD3.X R7, PT, PT, RZ, UR6, RZ, P0, !PT ;  /* 0x00000006ff077c10 */ /* 0x004fe200087fe4ff */
[----:B---3--:R-:W0:Y:S02]  /*0140*/  F2F.F64.F32 R8, R2 ;  /* 0x0000000200087310 */ /* 0x008e240000201800 */
[----:B01----:R4:W-:Y:S06]  /*0150*/  STL.64 [R1+0x8], R8 ;  /* 0x0000080801007387 */ /* 0x0039ec0000100a00 */
[----:B------:R-:W-:-:S07]  /*0160*/  LEPC R20, `(.L_x_26) ;  /* 0x000000001014794e */ /* 0x000fce0000000000 */
[----:B----4-:R-:W-:Y:S05]  /*0170*/  CALL.ABS.NOINC R10 ;  /* 0x000000000a007343 */ /* 0x010fea0003c00000 */
.L_x_26:
[----:B------:R-:W-:Y:S05]  /*0180*/  EXIT ;  /* 0x000000000000794d */ /* 0x000fea0003800000 */
.L_x_27:
        /* <DEDUP_REMOVED lines=15> */
.L_x_32:


//--------------------- .nv.global.init           --------------------------
	.section	.nv.global.init,"aw",@progbits
.nv.global.init:
	.type		$str,@object
	.size		$str,($str$1 - $str)
$str:
        /*0000*/ 	.byte	0x46, 0x72, 0x6f, 0x6d, 0x20, 0x50, 0x72, 0x69, 0x6e, 0x74, 0x41, 0x72, 0x72, 0x3a, 0x20, 0x72
        /*0010*/ 	.byte	0x65, 0x73, 0x5b, 0x25, 0x64, 0x5d, 0x20, 0x3d, 0x20, 0x25, 0x66, 0x0a, 0x00
	.type		$str$1,@object
	.size		$str$1,(.L_1 - $str$1)
$str$1:
        /*001d*/ 	.byte	0x49, 0x20, 0x61, 0x6d, 0x20, 0x54, 0x68, 0x72, 0x65, 0x61, 0x64, 0x20, 0x25, 0x64, 0x2c, 0x20
        /*002d*/ 	.byte	0x49, 0x20, 0x74, 0x72, 0x69, 0x65, 0x64, 0x20, 0x74, 0x6f, 0x20, 0x61, 0x63, 0x63, 0x65, 0x73
        /*003d*/ 	.byte	0x73, 0x20, 0x73, 0x5f, 0x62, 0x5f, 0x69, 0x20, 0x2b, 0x20, 0x73, 0x69, 0x7a, 0x65, 0x20, 0x3d
        /*004d*/ 	.byte	0x20, 0x25, 0x64, 0x2c, 0x20, 0x62, 0x75, 0x74, 0x20, 0x74, 0x68, 0x65, 0x20, 0x4d, 0x61, 0x78
        /*005d*/ 	.byte	0x20, 0x49, 0x6e, 0x64, 0x65, 0x78, 0x20, 0x69, 0x73, 0x3a, 0x20, 0x25, 0x64, 0x20, 0x0a, 0x00
.L_1:


//--------------------- .nv.shared.reserved.0     --------------------------
	.section	.nv.shared.reserved.0,"aw",@nobits
	.weak		__nv_reservedSMEM_offset_0_alias
	.size		__nv_reservedSMEM_offset_0_alias, 0, 64
	.other		__nv_reservedSMEM_offset_0_alias,@"STO_CUDA_RESERVED_SHARED STV_DEFAULT"
__nv_reservedSMEM_offset_0_alias:
	.zero		0
	.zero		64


//--------------------- .nv.shared._Z14naiveSharedMemPfS_S_i --------------------------
	.section	.nv.shared._Z14naiveSharedMemPfS_S_i,"aw",@nobits
	.sectionflags	@""
	.align	4
.nv.shared._Z14naiveSharedMemPfS_S_i:
	.zero		1792


//--------------------- .nv.constant0._Z12naiveWarpRedPfS_S_i --------------------------
	.section	.nv.constant0._Z12naiveWarpRedPfS_S_i,"a",@progbits
	.sectionflags	@""
	.align	4
.nv.constant0._Z12naiveWarpRedPfS_S_i:
	.zero		924


//--------------------- .nv.constant0._Z14naiveSharedMemPfS_S_i --------------------------
	.section	.nv.constant0._Z14naiveSharedMemPfS_S_i,"a",@progbits
	.sectionflags	@""
	.align	4
.nv.constant0._Z14naiveSharedMemPfS_S_i:
	.zero		924


//--------------------- .nv.constant0._Z14naiveGlobalMemPfS_S_i --------------------------
	.section	.nv.constant0._Z14naiveGlobalMemPfS_S_i,"a",@progbits
	.sectionflags	@""
	.align	4
.nv.constant0._Z14naiveGlobalMemPfS_S_i:
	.zero		924


//--------------------- .nv.constant0._Z5alignPfS_ii --------------------------
	.section	.nv.constant0._Z5alignPfS_ii,"a",@progbits
	.sectionflags	@""
	.align	4
.nv.constant0._Z5alignPfS_ii:
	.zero		920


//--------------------- .nv.constant0._Z8printArrPf --------------------------
	.section	.nv.constant0._Z8printArrPf,"a",@progbits
	.sectionflags	@""
	.align	4
.nv.constant0._Z8printArrPf:
	.zero		904


//--------------------- SYMBOLS --------------------------

	.type		.nv.reservedSmem.offset0,@object
	.size		.nv.reservedSmem.offset0,0x4
	.type		.nv.reservedSmem.cap,@object
	.size		.nv.reservedSmem.cap,0x4
	.type		vprintf,@function
